//
// Generated by NVIDIA NVVM Compiler
//
// Compiler Build ID: CL-36424714
// Cuda compilation tools, release 13.0, V13.0.88
// Based on NVVM 20.0.0
//

.version 9.0
.target sm_100
.address_size 64

	// .globl	_Z14update_weightsPfS_S_ii
.global .align 4 .b8 precalc_xorwow_matrix[102400];
.global .align 4 .b8 precalc_xorwow_offset_matrix[102400];
.global .align 4 .b8 mrg32k3aM1[2304];
.global .align 4 .b8 mrg32k3aM2[2304];
.global .align 4 .b8 mrg32k3aM1SubSeq[2016];
.global .align 4 .b8 mrg32k3aM2SubSeq[2016];
.global .align 4 .b8 mrg32k3aM1Seq[2304];
.global .align 4 .b8 mrg32k3aM2Seq[2304];
.const .align 8 .b8 __cr_lgamma_table[72];

.visible .entry _Z14update_weightsPfS_S_ii(
	.param .u64 .ptr .align 1 _Z14update_weightsPfS_S_ii_param_0,
	.param .u64 .ptr .align 1 _Z14update_weightsPfS_S_ii_param_1,
	.param .u64 .ptr .align 1 _Z14update_weightsPfS_S_ii_param_2,
	.param .u32 _Z14update_weightsPfS_S_ii_param_3,
	.param .u32 _Z14update_weightsPfS_S_ii_param_4
)
{
	.reg .pred 	%p<2>;
	.reg .b32 	%r<7>;
	.reg .b32 	%f<4>;
	.reg .b64 	%rd<11>;
	.reg .b64 	%fd<8>;

	ld.param.u64 	%rd1, [_Z14update_weightsPfS_S_ii_param_0];
	ld.param.u64 	%rd2, [_Z14update_weightsPfS_S_ii_param_1];
	ld.param.u64 	%rd3, [_Z14update_weightsPfS_S_ii_param_2];
	ld.param.u32 	%r3, [_Z14update_weightsPfS_S_ii_param_3];
	ld.param.u32 	%r2, [_Z14update_weightsPfS_S_ii_param_4];
	mov.u32 	%r4, %ctaid.x;
	mov.u32 	%r5, %ntid.x;
	mov.u32 	%r6, %tid.x;
	mad.lo.s32 	%r1, %r4, %r5, %r6;
	setp.ge.s32 	%p1, %r1, %r3;
	@%p1 bra 	$L__BB0_2;
	cvta.to.global.u64 	%rd4, %rd1;
	cvta.to.global.u64 	%rd5, %rd2;
	cvta.to.global.u64 	%rd6, %rd3;
	mul.wide.s32 	%rd7, %r1, 4;
	add.s64 	%rd8, %rd4, %rd7;
	ld.global.f32 	%f1, [%rd8];
	cvt.f64.f32 	%fd1, %f1;
	cvt.rn.f64.s32 	%fd2, %r2;
	mov.f64 	%fd3, 0dBFB999999999999A;
	div.rn.f64 	%fd4, %fd3, %fd2;
	add.s64 	%rd9, %rd5, %rd7;
	ld.global.f32 	%f2, [%rd9];
	cvt.f64.f32 	%fd5, %f2;
	mul.f64 	%fd6, %fd4, %fd5;
	fma.rn.f64 	%fd7, %fd1, 0d3FEFFFFFA68581FC, %fd6;
	cvt.rn.f32.f64 	%f3, %fd7;
	add.s64 	%rd10, %rd6, %rd7;
	st.global.f32 	[%rd10], %f3;
$L__BB0_2:
	ret;

}
	// .globl	_Z13update_biasesPfS_S_ii
.visible .entry _Z13update_biasesPfS_S_ii(
	.param .u64 .ptr .align 1 _Z13update_biasesPfS_S_ii_param_0,
	.param .u64 .ptr .align 1 _Z13update_biasesPfS_S_ii_param_1,
	.param .u64 .ptr .align 1 _Z13update_biasesPfS_S_ii_param_2,
	.param .u32 _Z13update_biasesPfS_S_ii_param_3,
	.param .u32 _Z13update_biasesPfS_S_ii_param_4
)
{
	.reg .pred 	%p<2>;
	.reg .b32 	%r<7>;
	.reg .b32 	%f<4>;
	.reg .b64 	%rd<11>;
	.reg .b64 	%fd<7>;

	ld.param.u64 	%rd1, [_Z13update_biasesPfS_S_ii_param_0];
	ld.param.u64 	%rd2, [_Z13update_biasesPfS_S_ii_param_1];
	ld.param.u64 	%rd3, [_Z13update_biasesPfS_S_ii_param_2];
	ld.param.u32 	%r3, [_Z13update_biasesPfS_S_ii_param_3];
	ld.param.u32 	%r2, [_Z13update_biasesPfS_S_ii_param_4];
	mov.u32 	%r4, %ctaid.x;
	mov.u32 	%r5, %ntid.x;
	mov.u32 	%r6, %tid.x;
	mad.lo.s32 	%r1, %r4, %r5, %r6;
	setp.ge.s32 	%p1, %r1, %r3;
	@%p1 bra 	$L__BB1_2;
	cvta.to.global.u64 	%rd4, %rd1;
	cvta.to.global.u64 	%rd5, %rd2;
	cvta.to.global.u64 	%rd6, %rd3;
	mul.wide.s32 	%rd7, %r1, 4;
	add.s64 	%rd8, %rd4, %rd7;
	ld.global.f32 	%f1, [%rd8];
	cvt.f64.f32 	%fd1, %f1;
	cvt.rn.f64.s32 	%fd2, %r2;
	mov.f64 	%fd3, 0dBFB999999999999A;
	div.rn.f64 	%fd4, %fd3, %fd2;
	add.s64 	%rd9, %rd5, %rd7;
	ld.global.f32 	%f2, [%rd9];
	cvt.f64.f32 	%fd5, %f2;
	fma.rn.f64 	%fd6, %fd4, %fd5, %fd1;
	cvt.rn.f32.f64 	%f3, %fd6;
	add.s64 	%rd10, %rd6, %rd7;
	st.global.f32 	[%rd10], %f3;
$L__BB1_2:
	ret;

}
	// .globl	_Z7forwardPfS_S_S_S_iii
.visible .entry _Z7forwardPfS_S_S_S_iii(
	.param .u64 .ptr .align 1 _Z7forwardPfS_S_S_S_iii_param_0,
	.param .u64 .ptr .align 1 _Z7forwardPfS_S_S_S_iii_param_1,
	.param .u64 .ptr .align 1 _Z7forwardPfS_S_S_S_iii_param_2,
	.param .u64 .ptr .align 1 _Z7forwardPfS_S_S_S_iii_param_3,
	.param .u64 .ptr .align 1 _Z7forwardPfS_S_S_S_iii_param_4,
	.param .u32 _Z7forwardPfS_S_S_S_iii_param_5,
	.param .u32 _Z7forwardPfS_S_S_S_iii_param_6,
	.param .u32 _Z7forwardPfS_S_S_S_iii_param_7
)
{
	.reg .pred 	%p<13>;
	.reg .b32 	%r<50>;
	.reg .b32 	%f<127>;
	.reg .b64 	%rd<50>;
	.reg .b64 	%fd<4>;

	ld.param.u64 	%rd13, [_Z7forwardPfS_S_S_S_iii_param_0];
	ld.param.u64 	%rd14, [_Z7forwardPfS_S_S_S_iii_param_1];
	ld.param.u64 	%rd10, [_Z7forwardPfS_S_S_S_iii_param_2];
	ld.param.u64 	%rd11, [_Z7forwardPfS_S_S_S_iii_param_3];
	ld.param.u64 	%rd12, [_Z7forwardPfS_S_S_S_iii_param_4];
	ld.param.u32 	%r25, [_Z7forwardPfS_S_S_S_iii_param_5];
	ld.param.u32 	%r26, [_Z7forwardPfS_S_S_S_iii_param_6];
	ld.param.u32 	%r27, [_Z7forwardPfS_S_S_S_iii_param_7];
	cvta.to.global.u64 	%rd1, %rd14;
	cvta.to.global.u64 	%rd2, %rd13;
	mov.u32 	%r28, %ctaid.y;
	mov.u32 	%r29, %ntid.y;
	mov.u32 	%r30, %tid.y;
	mad.lo.s32 	%r1, %r28, %r29, %r30;
	mov.u32 	%r31, %ctaid.x;
	mov.u32 	%r32, %ntid.x;
	mov.u32 	%r33, %tid.x;
	mad.lo.s32 	%r2, %r31, %r32, %r33;
	setp.ge.s32 	%p1, %r1, %r27;
	setp.ge.s32 	%p2, %r2, %r26;
	or.pred  	%p3, %p2, %p1;
	@%p3 bra 	$L__BB2_15;
	setp.lt.s32 	%p4, %r25, 1;
	mov.f32 	%f126, 0f00000000;
	@%p4 bra 	$L__BB2_14;
	mul.lo.s32 	%r3, %r25, %r1;
	mul.lo.s32 	%r4, %r25, %r2;
	and.b32  	%r5, %r25, 15;
	setp.lt.u32 	%p5, %r25, 16;
	mov.f32 	%f126, 0f00000000;
	mov.b32 	%r46, 0;
	@%p5 bra 	$L__BB2_5;
	and.b32  	%r46, %r25, 2147483632;
	neg.s32 	%r44, %r46;
	mul.wide.u32 	%rd15, %r3, 4;
	add.s64 	%rd16, %rd15, %rd2;
	add.s64 	%rd48, %rd16, 32;
	add.s64 	%rd4, %rd1, 32;
	mov.f32 	%f126, 0f00000000;
	mov.u32 	%r43, %r4;
$L__BB2_4:
	.pragma "nounroll";
	mul.wide.s32 	%rd17, %r43, 4;
	add.s64 	%rd18, %rd4, %rd17;
	ld.global.f32 	%f18, [%rd48+-32];
	ld.global.f32 	%f19, [%rd18+-32];
	fma.rn.f32 	%f20, %f18, %f19, %f126;
	ld.global.f32 	%f21, [%rd48+-28];
	ld.global.f32 	%f22, [%rd18+-28];
	fma.rn.f32 	%f23, %f21, %f22, %f20;
	ld.global.f32 	%f24, [%rd48+-24];
	ld.global.f32 	%f25, [%rd18+-24];
	fma.rn.f32 	%f26, %f24, %f25, %f23;
	ld.global.f32 	%f27, [%rd48+-20];
	ld.global.f32 	%f28, [%rd18+-20];
	fma.rn.f32 	%f29, %f27, %f28, %f26;
	ld.global.f32 	%f30, [%rd48+-16];
	ld.global.f32 	%f31, [%rd18+-16];
	fma.rn.f32 	%f32, %f30, %f31, %f29;
	ld.global.f32 	%f33, [%rd48+-12];
	ld.global.f32 	%f34, [%rd18+-12];
	fma.rn.f32 	%f35, %f33, %f34, %f32;
	ld.global.f32 	%f36, [%rd48+-8];
	ld.global.f32 	%f37, [%rd18+-8];
	fma.rn.f32 	%f38, %f36, %f37, %f35;
	ld.global.f32 	%f39, [%rd48+-4];
	ld.global.f32 	%f40, [%rd18+-4];
	fma.rn.f32 	%f41, %f39, %f40, %f38;
	ld.global.f32 	%f42, [%rd48];
	ld.global.f32 	%f43, [%rd18];
	fma.rn.f32 	%f44, %f42, %f43, %f41;
	ld.global.f32 	%f45, [%rd48+4];
	ld.global.f32 	%f46, [%rd18+4];
	fma.rn.f32 	%f47, %f45, %f46, %f44;
	ld.global.f32 	%f48, [%rd48+8];
	ld.global.f32 	%f49, [%rd18+8];
	fma.rn.f32 	%f50, %f48, %f49, %f47;
	ld.global.f32 	%f51, [%rd48+12];
	ld.global.f32 	%f52, [%rd18+12];
	fma.rn.f32 	%f53, %f51, %f52, %f50;
	ld.global.f32 	%f54, [%rd48+16];
	ld.global.f32 	%f55, [%rd18+16];
	fma.rn.f32 	%f56, %f54, %f55, %f53;
	ld.global.f32 	%f57, [%rd48+20];
	ld.global.f32 	%f58, [%rd18+20];
	fma.rn.f32 	%f59, %f57, %f58, %f56;
	ld.global.f32 	%f60, [%rd48+24];
	ld.global.f32 	%f61, [%rd18+24];
	fma.rn.f32 	%f62, %f60, %f61, %f59;
	ld.global.f32 	%f63, [%rd48+28];
	ld.global.f32 	%f64, [%rd18+28];
	fma.rn.f32 	%f126, %f63, %f64, %f62;
	add.s32 	%r44, %r44, 16;
	add.s64 	%rd48, %rd48, 64;
	add.s32 	%r43, %r43, 16;
	setp.ne.s32 	%p6, %r44, 0;
	@%p6 bra 	$L__BB2_4;
$L__BB2_5:
	setp.eq.s32 	%p7, %r5, 0;
	@%p7 bra 	$L__BB2_14;
	and.b32  	%r13, %r25, 7;
	setp.lt.u32 	%p8, %r5, 8;
	@%p8 bra 	$L__BB2_8;
	add.s32 	%r35, %r46, %r3;
	mul.wide.u32 	%rd19, %r35, 4;
	add.s64 	%rd20, %rd2, %rd19;
	ld.global.f32 	%f66, [%rd20];
	add.s32 	%r36, %r46, %r4;
	mul.wide.s32 	%rd21, %r36, 4;
	add.s64 	%rd22, %rd1, %rd21;
	ld.global.f32 	%f67, [%rd22];
	fma.rn.f32 	%f68, %f66, %f67, %f126;
	cvt.u64.u32 	%rd23, %r3;
	cvt.u64.u32 	%rd24, %r46;
	add.s64 	%rd25, %rd24, %rd23;
	shl.b64 	%rd26, %rd25, 2;
	add.s64 	%rd27, %rd2, %rd26;
	ld.global.f32 	%f69, [%rd27+4];
	ld.global.f32 	%f70, [%rd22+4];
	fma.rn.f32 	%f71, %f69, %f70, %f68;
	ld.global.f32 	%f72, [%rd27+8];
	ld.global.f32 	%f73, [%rd22+8];
	fma.rn.f32 	%f74, %f72, %f73, %f71;
	ld.global.f32 	%f75, [%rd27+12];
	ld.global.f32 	%f76, [%rd22+12];
	fma.rn.f32 	%f77, %f75, %f76, %f74;
	ld.global.f32 	%f78, [%rd27+16];
	ld.global.f32 	%f79, [%rd22+16];
	fma.rn.f32 	%f80, %f78, %f79, %f77;
	ld.global.f32 	%f81, [%rd27+20];
	ld.global.f32 	%f82, [%rd22+20];
	fma.rn.f32 	%f83, %f81, %f82, %f80;
	ld.global.f32 	%f84, [%rd27+24];
	ld.global.f32 	%f85, [%rd22+24];
	fma.rn.f32 	%f86, %f84, %f85, %f83;
	ld.global.f32 	%f87, [%rd27+28];
	ld.global.f32 	%f88, [%rd22+28];
	fma.rn.f32 	%f126, %f87, %f88, %f86;
	add.s32 	%r46, %r46, 8;
$L__BB2_8:
	setp.eq.s32 	%p9, %r13, 0;
	@%p9 bra 	$L__BB2_14;
	and.b32  	%r16, %r25, 3;
	setp.lt.u32 	%p10, %r13, 4;
	@%p10 bra 	$L__BB2_11;
	add.s32 	%r37, %r46, %r3;
	mul.wide.u32 	%rd28, %r37, 4;
	add.s64 	%rd29, %rd2, %rd28;
	ld.global.f32 	%f90, [%rd29];
	add.s32 	%r38, %r46, %r4;
	mul.wide.s32 	%rd30, %r38, 4;
	add.s64 	%rd31, %rd1, %rd30;
	ld.global.f32 	%f91, [%rd31];
	fma.rn.f32 	%f92, %f90, %f91, %f126;
	cvt.u64.u32 	%rd32, %r3;
	cvt.u64.u32 	%rd33, %r46;
	add.s64 	%rd34, %rd33, %rd32;
	shl.b64 	%rd35, %rd34, 2;
	add.s64 	%rd36, %rd2, %rd35;
	ld.global.f32 	%f93, [%rd36+4];
	ld.global.f32 	%f94, [%rd31+4];
	fma.rn.f32 	%f95, %f93, %f94, %f92;
	ld.global.f32 	%f96, [%rd36+8];
	ld.global.f32 	%f97, [%rd31+8];
	fma.rn.f32 	%f98, %f96, %f97, %f95;
	ld.global.f32 	%f99, [%rd36+12];
	ld.global.f32 	%f100, [%rd31+12];
	fma.rn.f32 	%f126, %f99, %f100, %f98;
	add.s32 	%r46, %r46, 4;
$L__BB2_11:
	setp.eq.s32 	%p11, %r16, 0;
	@%p11 bra 	$L__BB2_14;
	add.s32 	%r49, %r46, %r4;
	add.s32 	%r39, %r46, %r3;
	mul.wide.u32 	%rd37, %r39, 4;
	add.s64 	%rd49, %rd2, %rd37;
	neg.s32 	%r48, %r16;
$L__BB2_13:
	.pragma "nounroll";
	mul.wide.s32 	%rd38, %r49, 4;
	add.s64 	%rd39, %rd1, %rd38;
	ld.global.f32 	%f101, [%rd49];
	ld.global.f32 	%f102, [%rd39];
	fma.rn.f32 	%f126, %f101, %f102, %f126;
	add.s32 	%r49, %r49, 1;
	add.s64 	%rd49, %rd49, 4;
	add.s32 	%r48, %r48, 1;
	setp.ne.s32 	%p12, %r48, 0;
	@%p12 bra 	$L__BB2_13;
$L__BB2_14:
	cvta.to.global.u64 	%rd40, %rd10;
	mul.wide.s32 	%rd41, %r2, 4;
	add.s64 	%rd42, %rd40, %rd41;
	ld.global.f32 	%f103, [%rd42];
	add.f32 	%f104, %f126, %f103;
	mad.lo.s32 	%r40, %r26, %r1, %r2;
	cvta.to.global.u64 	%rd43, %rd11;
	mul.wide.s32 	%rd44, %r40, 4;
	add.s64 	%rd45, %rd43, %rd44;
	st.global.f32 	[%rd45], %f104;
	fma.rn.f32 	%f105, %f104, 0fBBBB989D, 0f3F000000;
	cvt.sat.f32.f32 	%f106, %f105;
	mov.f32 	%f107, 0f4B400001;
	mov.f32 	%f108, 0f437C0000;
	fma.rm.f32 	%f109, %f106, %f108, %f107;
	add.f32 	%f110, %f109, 0fCB40007F;
	neg.f32 	%f111, %f110;
	fma.rn.f32 	%f112, %f104, 0fBFB8AA3B, %f111;
	fma.rn.f32 	%f113, %f104, 0fB2A57060, %f112;
	mov.b32 	%r41, %f109;
	shl.b32 	%r42, %r41, 23;
	mov.b32 	%f114, %r42;
	ex2.approx.ftz.f32 	%f115, %f113;
	mul.f32 	%f116, %f115, %f114;
	cvt.f64.f32 	%fd1, %f116;
	add.f64 	%fd2, %fd1, 0d3FF0000000000000;
	rcp.rn.f64 	%fd3, %fd2;
	cvt.rn.f32.f64 	%f117, %fd3;
	cvta.to.global.u64 	%rd46, %rd12;
	add.s64 	%rd47, %rd46, %rd44;
	st.global.f32 	[%rd47], %f117;
$L__BB2_15:
	ret;

}
	// .globl	_Z10vector_addPfS_S_i
.visible .entry _Z10vector_addPfS_S_i(
	.param .u64 .ptr .align 1 _Z10vector_addPfS_S_i_param_0,
	.param .u64 .ptr .align 1 _Z10vector_addPfS_S_i_param_1,
	.param .u64 .ptr .align 1 _Z10vector_addPfS_S_i_param_2,
	.param .u32 _Z10vector_addPfS_S_i_param_3
)
{
	.reg .pred 	%p<2>;
	.reg .b32 	%r<6>;
	.reg .b32 	%f<4>;
	.reg .b64 	%rd<11>;

	ld.param.u64 	%rd1, [_Z10vector_addPfS_S_i_param_0];
	ld.param.u64 	%rd2, [_Z10vector_addPfS_S_i_param_1];
	ld.param.u64 	%rd3, [_Z10vector_addPfS_S_i_param_2];
	ld.param.u32 	%r2, [_Z10vector_addPfS_S_i_param_3];
	mov.u32 	%r3, %ctaid.x;
	mov.u32 	%r4, %ntid.x;
	mov.u32 	%r5, %tid.x;
	mad.lo.s32 	%r1, %r3, %r4, %r5;
	setp.ge.s32 	%p1, %r1, %r2;
	@%p1 bra 	$L__BB3_2;
	cvta.to.global.u64 	%rd4, %rd1;
	cvta.to.global.u64 	%rd5, %rd2;
	cvta.to.global.u64 	%rd6, %rd3;
	mul.wide.s32 	%rd7, %r1, 4;
	add.s64 	%rd8, %rd4, %rd7;
	ld.global.f32 	%f1, [%rd8];
	add.s64 	%rd9, %rd5, %rd7;
	ld.global.f32 	%f2, [%rd9];
	add.f32 	%f3, %f1, %f2;
	add.s64 	%rd10, %rd6, %rd7;
	st.global.f32 	[%rd10], %f3;
$L__BB3_2:
	ret;

}
	// .globl	_Z9matmul_abPfS_S_iii
.visible .entry _Z9matmul_abPfS_S_iii(
	.param .u64 .ptr .align 1 _Z9matmul_abPfS_S_iii_param_0,
	.param .u64 .ptr .align 1 _Z9matmul_abPfS_S_iii_param_1,
	.param .u64 .ptr .align 1 _Z9matmul_abPfS_S_iii_param_2,
	.param .u32 _Z9matmul_abPfS_S_iii_param_3,
	.param .u32 _Z9matmul_abPfS_S_iii_param_4,
	.param .u32 _Z9matmul_abPfS_S_iii_param_5
)
{
	.reg .pred 	%p<13>;
	.reg .b32 	%r<41>;
	.reg .b32 	%f<68>;
	.reg .b64 	%rd<53>;

	ld.param.u64 	%rd7, [_Z9matmul_abPfS_S_iii_param_0];
	ld.param.u64 	%rd8, [_Z9matmul_abPfS_S_iii_param_1];
	ld.param.u64 	%rd6, [_Z9matmul_abPfS_S_iii_param_2];
	ld.param.u32 	%r20, [_Z9matmul_abPfS_S_iii_param_3];
	ld.param.u32 	%r18, [_Z9matmul_abPfS_S_iii_param_4];
	ld.param.u32 	%r19, [_Z9matmul_abPfS_S_iii_param_5];
	cvta.to.global.u64 	%rd1, %rd8;
	cvta.to.global.u64 	%rd2, %rd7;
	mov.u32 	%r21, %ctaid.y;
	mov.u32 	%r22, %ntid.y;
	mov.u32 	%r23, %tid.y;
	mad.lo.s32 	%r1, %r21, %r22, %r23;
	mov.u32 	%r24, %ctaid.x;
	mov.u32 	%r25, %ntid.x;
	mov.u32 	%r26, %tid.x;
	mad.lo.s32 	%r2, %r24, %r25, %r26;
	setp.ge.s32 	%p1, %r1, %r20;
	setp.ge.s32 	%p2, %r2, %r19;
	or.pred  	%p3, %p1, %p2;
	@%p3 bra 	$L__BB4_14;
	setp.lt.s32 	%p4, %r18, 1;
	mov.f32 	%f67, 0f00000000;
	@%p4 bra 	$L__BB4_13;
	mul.lo.s32 	%r3, %r18, %r1;
	and.b32  	%r4, %r18, 7;
	setp.lt.u32 	%p5, %r18, 8;
	mov.f32 	%f67, 0f00000000;
	mov.b32 	%r39, 0;
	@%p5 bra 	$L__BB4_5;
	and.b32  	%r39, %r18, 2147483640;
	neg.s32 	%r37, %r39;
	shl.b32 	%r7, %r19, 3;
	mul.wide.u32 	%rd9, %r3, 4;
	add.s64 	%rd10, %rd9, %rd2;
	add.s64 	%rd52, %rd10, 16;
	mov.f32 	%f67, 0f00000000;
	mul.wide.s32 	%rd13, %r19, 4;
	mov.u32 	%r36, %r2;
$L__BB4_4:
	.pragma "nounroll";
	ld.global.f32 	%f17, [%rd52+-16];
	mul.wide.s32 	%rd11, %r36, 4;
	add.s64 	%rd12, %rd1, %rd11;
	ld.global.f32 	%f18, [%rd12];
	fma.rn.f32 	%f19, %f17, %f18, %f67;
	ld.global.f32 	%f20, [%rd52+-12];
	add.s64 	%rd14, %rd12, %rd13;
	ld.global.f32 	%f21, [%rd14];
	fma.rn.f32 	%f22, %f20, %f21, %f19;
	ld.global.f32 	%f23, [%rd52+-8];
	add.s64 	%rd15, %rd14, %rd13;
	ld.global.f32 	%f24, [%rd15];
	fma.rn.f32 	%f25, %f23, %f24, %f22;
	ld.global.f32 	%f26, [%rd52+-4];
	add.s64 	%rd16, %rd15, %rd13;
	ld.global.f32 	%f27, [%rd16];
	fma.rn.f32 	%f28, %f26, %f27, %f25;
	ld.global.f32 	%f29, [%rd52];
	add.s64 	%rd17, %rd16, %rd13;
	ld.global.f32 	%f30, [%rd17];
	fma.rn.f32 	%f31, %f29, %f30, %f28;
	ld.global.f32 	%f32, [%rd52+4];
	add.s64 	%rd18, %rd17, %rd13;
	ld.global.f32 	%f33, [%rd18];
	fma.rn.f32 	%f34, %f32, %f33, %f31;
	ld.global.f32 	%f35, [%rd52+8];
	add.s64 	%rd19, %rd18, %rd13;
	ld.global.f32 	%f36, [%rd19];
	fma.rn.f32 	%f37, %f35, %f36, %f34;
	ld.global.f32 	%f38, [%rd52+12];
	add.s64 	%rd20, %rd19, %rd13;
	ld.global.f32 	%f39, [%rd20];
	fma.rn.f32 	%f67, %f38, %f39, %f37;
	add.s32 	%r37, %r37, 8;
	add.s32 	%r36, %r36, %r7;
	add.s64 	%rd52, %rd52, 32;
	setp.ne.s32 	%p6, %r37, 0;
	@%p6 bra 	$L__BB4_4;
$L__BB4_5:
	setp.eq.s32 	%p7, %r4, 0;
	@%p7 bra 	$L__BB4_13;
	and.b32  	%r13, %r18, 3;
	setp.lt.u32 	%p8, %r4, 4;
	@%p8 bra 	$L__BB4_8;
	add.s32 	%r28, %r39, %r3;
	mul.wide.u32 	%rd21, %r28, 4;
	add.s64 	%rd22, %rd2, %rd21;
	ld.global.f32 	%f41, [%rd22];
	mad.lo.s32 	%r29, %r39, %r19, %r2;
	mul.wide.s32 	%rd23, %r29, 4;
	add.s64 	%rd24, %rd1, %rd23;
	ld.global.f32 	%f42, [%rd24];
	fma.rn.f32 	%f43, %f41, %f42, %f67;
	cvt.u64.u32 	%rd25, %r3;
	cvt.u64.u32 	%rd26, %r39;
	add.s64 	%rd27, %rd26, %rd25;
	shl.b64 	%rd28, %rd27, 2;
	add.s64 	%rd29, %rd2, %rd28;
	ld.global.f32 	%f44, [%rd29+4];
	mul.wide.s32 	%rd30, %r19, 4;
	add.s64 	%rd31, %rd24, %rd30;
	ld.global.f32 	%f45, [%rd31];
	fma.rn.f32 	%f46, %f44, %f45, %f43;
	ld.global.f32 	%f47, [%rd29+8];
	add.s64 	%rd32, %rd31, %rd30;
	ld.global.f32 	%f48, [%rd32];
	fma.rn.f32 	%f49, %f47, %f48, %f46;
	ld.global.f32 	%f50, [%rd29+12];
	add.s64 	%rd33, %rd32, %rd30;
	ld.global.f32 	%f51, [%rd33];
	fma.rn.f32 	%f67, %f50, %f51, %f49;
	add.s32 	%r39, %r39, 4;
$L__BB4_8:
	setp.eq.s32 	%p9, %r13, 0;
	@%p9 bra 	$L__BB4_13;
	setp.eq.s32 	%p10, %r13, 1;
	@%p10 bra 	$L__BB4_11;
	add.s32 	%r30, %r39, %r3;
	mul.wide.u32 	%rd34, %r30, 4;
	add.s64 	%rd35, %rd2, %rd34;
	ld.global.f32 	%f53, [%rd35];
	mad.lo.s32 	%r31, %r39, %r19, %r2;
	mul.wide.s32 	%rd36, %r31, 4;
	add.s64 	%rd37, %rd1, %rd36;
	ld.global.f32 	%f54, [%rd37];
	fma.rn.f32 	%f55, %f53, %f54, %f67;
	cvt.u64.u32 	%rd38, %r3;
	cvt.u64.u32 	%rd39, %r39;
	add.s64 	%rd40, %rd39, %rd38;
	shl.b64 	%rd41, %rd40, 2;
	add.s64 	%rd42, %rd2, %rd41;
	ld.global.f32 	%f56, [%rd42+4];
	mul.wide.s32 	%rd43, %r19, 4;
	add.s64 	%rd44, %rd37, %rd43;
	ld.global.f32 	%f57, [%rd44];
	fma.rn.f32 	%f67, %f56, %f57, %f55;
	add.s32 	%r39, %r39, 2;
$L__BB4_11:
	and.b32  	%r32, %r18, 1;
	setp.eq.b32 	%p11, %r32, 1;
	not.pred 	%p12, %p11;
	@%p12 bra 	$L__BB4_13;
	add.s32 	%r33, %r39, %r3;
	mul.wide.u32 	%rd45, %r33, 4;
	add.s64 	%rd46, %rd2, %rd45;
	ld.global.f32 	%f58, [%rd46];
	mad.lo.s32 	%r34, %r39, %r19, %r2;
	mul.wide.s32 	%rd47, %r34, 4;
	add.s64 	%rd48, %rd1, %rd47;
	ld.global.f32 	%f59, [%rd48];
	fma.rn.f32 	%f67, %f58, %f59, %f67;
$L__BB4_13:
	mad.lo.s32 	%r35, %r19, %r1, %r2;
	cvta.to.global.u64 	%rd49, %rd6;
	mul.wide.s32 	%rd50, %r35, 4;
	add.s64 	%rd51, %rd49, %rd50;
	st.global.f32 	[%rd51], %f67;
$L__BB4_14:
	ret;

}
	// .globl	_Z19batch_outer_productPfS_S_iii
.visible .entry _Z19batch_outer_productPfS_S_iii(
	.param .u64 .ptr .align 1 _Z19batch_outer_productPfS_S_iii_param_0,
	.param .u64 .ptr .align 1 _Z19batch_outer_productPfS_S_iii_param_1,
	.param .u64 .ptr .align 1 _Z19batch_outer_productPfS_S_iii_param_2,
	.param .u32 _Z19batch_outer_productPfS_S_iii_param_3,
	.param .u32 _Z19batch_outer_productPfS_S_iii_param_4,
	.param .u32 _Z19batch_outer_productPfS_S_iii_param_5
)
{
	.reg .pred 	%p<6>;
	.reg .b32 	%r<19>;
	.reg .b32 	%f<4>;
	.reg .b64 	%rd<13>;

	ld.param.u64 	%rd1, [_Z19batch_outer_productPfS_S_iii_param_0];
	ld.param.u64 	%rd2, [_Z19batch_outer_productPfS_S_iii_param_1];
	ld.param.u64 	%rd3, [_Z19batch_outer_productPfS_S_iii_param_2];
	ld.param.u32 	%r4, [_Z19batch_outer_productPfS_S_iii_param_3];
	ld.param.u32 	%r5, [_Z19batch_outer_productPfS_S_iii_param_4];
	ld.param.u32 	%r6, [_Z19batch_outer_productPfS_S_iii_param_5];
	mov.u32 	%r7, %ctaid.y;
	mov.u32 	%r8, %ntid.y;
	mov.u32 	%r9, %tid.y;
	mad.lo.s32 	%r1, %r7, %r8, %r9;
	mov.u32 	%r10, %ctaid.x;
	mov.u32 	%r11, %ntid.x;
	mov.u32 	%r12, %tid.x;
	mad.lo.s32 	%r2, %r10, %r11, %r12;
	mov.u32 	%r13, %ctaid.z;
	mov.u32 	%r14, %ntid.z;
	mov.u32 	%r15, %tid.z;
	mad.lo.s32 	%r3, %r13, %r14, %r15;
	setp.ge.s32 	%p1, %r1, %r4;
	setp.ge.s32 	%p2, %r2, %r5;
	or.pred  	%p3, %p1, %p2;
	setp.ge.s32 	%p4, %r3, %r6;
	or.pred  	%p5, %p3, %p4;
	@%p5 bra 	$L__BB5_2;
	cvta.to.global.u64 	%rd4, %rd1;
	cvta.to.global.u64 	%rd5, %rd2;
	cvta.to.global.u64 	%rd6, %rd3;
	mad.lo.s32 	%r16, %r4, %r3, %r1;
	mul.wide.u32 	%rd7, %r16, 4;
	add.s64 	%rd8, %rd4, %rd7;
	ld.global.f32 	%f1, [%rd8];
	mad.lo.s32 	%r17, %r5, %r3, %r2;
	mul.wide.s32 	%rd9, %r17, 4;
	add.s64 	%rd10, %rd5, %rd9;
	ld.global.f32 	%f2, [%rd10];
	mul.f32 	%f3, %f1, %f2;
	mad.lo.s32 	%r18, %r16, %r5, %r2;
	mul.wide.s32 	%rd11, %r18, 4;
	add.s64 	%rd12, %rd6, %rd11;
	st.global.f32 	[%rd12], %f3;
$L__BB5_2:
	ret;

}
	// .globl	_Z10matrix_subPfS_S_ii
.visible .entry _Z10matrix_subPfS_S_ii(
	.param .u64 .ptr .align 1 _Z10matrix_subPfS_S_ii_param_0,
	.param .u64 .ptr .align 1 _Z10matrix_subPfS_S_ii_param_1,
	.param .u64 .ptr .align 1 _Z10matrix_subPfS_S_ii_param_2,
	.param .u32 _Z10matrix_subPfS_S_ii_param_3,
	.param .u32 _Z10matrix_subPfS_S_ii_param_4
)
{
	.reg .pred 	%p<4>;
	.reg .b32 	%r<12>;
	.reg .b32 	%f<4>;
	.reg .b64 	%rd<11>;

	ld.param.u64 	%rd1, [_Z10matrix_subPfS_S_ii_param_0];
	ld.param.u64 	%rd2, [_Z10matrix_subPfS_S_ii_param_1];
	ld.param.u64 	%rd3, [_Z10matrix_subPfS_S_ii_param_2];
	ld.param.u32 	%r3, [_Z10matrix_subPfS_S_ii_param_3];
	ld.param.u32 	%r4, [_Z10matrix_subPfS_S_ii_param_4];
	mov.u32 	%r5, %ctaid.y;
	mov.u32 	%r6, %ntid.y;
	mov.u32 	%r7, %tid.y;
	mad.lo.s32 	%r1, %r5, %r6, %r7;
	mov.u32 	%r8, %ctaid.x;
	mov.u32 	%r9, %ntid.x;
	mov.u32 	%r10, %tid.x;
	mad.lo.s32 	%r2, %r8, %r9, %r10;
	setp.ge.s32 	%p1, %r1, %r4;
	setp.ge.s32 	%p2, %r2, %r3;
	or.pred  	%p3, %p2, %p1;
	@%p3 bra 	$L__BB6_2;
	cvta.to.global.u64 	%rd4, %rd1;
	cvta.to.global.u64 	%rd5, %rd2;
	cvta.to.global.u64 	%rd6, %rd3;
	mad.lo.s32 	%r11, %r3, %r1, %r2;
	mul.wide.s32 	%rd7, %r11, 4;
	add.s64 	%rd8, %rd4, %rd7;
	ld.global.f32 	%f1, [%rd8];
	add.s64 	%rd9, %rd5, %rd7;
	ld.global.f32 	%f2, [%rd9];
	sub.f32 	%f3, %f1, %f2;
	add.s64 	%rd10, %rd6, %rd7;
	st.global.f32 	[%rd10], %f3;
$L__BB6_2:
	ret;

}
	// .globl	_Z17sigmoid_prime_vecPfS_i
.visible .entry _Z17sigmoid_prime_vecPfS_i(
	.param .u64 .ptr .align 1 _Z17sigmoid_prime_vecPfS_i_param_0,
	.param .u64 .ptr .align 1 _Z17sigmoid_prime_vecPfS_i_param_1,
	.param .u32 _Z17sigmoid_prime_vecPfS_i_param_2
)
{
	.reg .pred 	%p<2>;
	.reg .b32 	%r<8>;
	.reg .b32 	%f<18>;
	.reg .b64 	%rd<8>;
	.reg .b64 	%fd<4>;

	ld.param.u64 	%rd1, [_Z17sigmoid_prime_vecPfS_i_param_0];
	ld.param.u64 	%rd2, [_Z17sigmoid_prime_vecPfS_i_param_1];
	ld.param.u32 	%r2, [_Z17sigmoid_prime_vecPfS_i_param_2];
	mov.u32 	%r3, %ctaid.x;
	mov.u32 	%r4, %ntid.x;
	mov.u32 	%r5, %tid.x;
	mad.lo.s32 	%r1, %r3, %r4, %r5;
	setp.ge.s32 	%p1, %r1, %r2;
	@%p1 bra 	$L__BB7_2;
	cvta.to.global.u64 	%rd3, %rd1;
	cvta.to.global.u64 	%rd4, %rd2;
	mul.wide.s32 	%rd5, %r1, 4;
	add.s64 	%rd6, %rd3, %rd5;
	ld.global.f32 	%f1, [%rd6];
	fma.rn.f32 	%f2, %f1, 0fBBBB989D, 0f3F000000;
	cvt.sat.f32.f32 	%f3, %f2;
	mov.f32 	%f4, 0f4B400001;
	mov.f32 	%f5, 0f437C0000;
	fma.rm.f32 	%f6, %f3, %f5, %f4;
	add.f32 	%f7, %f6, 0fCB40007F;
	neg.f32 	%f8, %f7;
	fma.rn.f32 	%f9, %f1, 0fBFB8AA3B, %f8;
	fma.rn.f32 	%f10, %f1, 0fB2A57060, %f9;
	mov.b32 	%r6, %f6;
	shl.b32 	%r7, %r6, 23;
	mov.b32 	%f11, %r7;
	ex2.approx.ftz.f32 	%f12, %f10;
	mul.f32 	%f13, %f12, %f11;
	cvt.f64.f32 	%fd1, %f13;
	add.f64 	%fd2, %fd1, 0d3FF0000000000000;
	rcp.rn.f64 	%fd3, %fd2;
	cvt.rn.f32.f64 	%f14, %fd3;
	mov.f32 	%f15, 0f3F800000;
	sub.f32 	%f16, %f15, %f14;
	mul.f32 	%f17, %f16, %f14;
	add.s64 	%rd7, %rd4, %rd5;
	st.global.f32 	[%rd7], %f17;
$L__BB7_2:
	ret;

}
	// .globl	_Z12hadamard_matPfS_S_ii
.visible .entry _Z12hadamard_matPfS_S_ii(
	.param .u64 .ptr .align 1 _Z12hadamard_matPfS_S_ii_param_0,
	.param .u64 .ptr .align 1 _Z12hadamard_matPfS_S_ii_param_1,
	.param .u64 .ptr .align 1 _Z12hadamard_matPfS_S_ii_param_2,
	.param .u32 _Z12hadamard_matPfS_S_ii_param_3,
	.param .u32 _Z12hadamard_matPfS_S_ii_param_4
)
{
	.reg .pred 	%p<4>;
	.reg .b32 	%r<12>;
	.reg .b32 	%f<4>;
	.reg .b64 	%rd<11>;

	ld.param.u64 	%rd1, [_Z12hadamard_matPfS_S_ii_param_0];
	ld.param.u64 	%rd2, [_Z12hadamard_matPfS_S_ii_param_1];
	ld.param.u64 	%rd3, [_Z12hadamard_matPfS_S_ii_param_2];
	ld.param.u32 	%r3, [_Z12hadamard_matPfS_S_ii_param_3];
	ld.param.u32 	%r4, [_Z12hadamard_matPfS_S_ii_param_4];
	mov.u32 	%r5, %ctaid.y;
	mov.u32 	%r6, %ntid.y;
	mov.u32 	%r7, %tid.y;
	mad.lo.s32 	%r1, %r5, %r6, %r7;
	mov.u32 	%r8, %ctaid.x;
	mov.u32 	%r9, %ntid.x;
	mov.u32 	%r10, %tid.x;
	mad.lo.s32 	%r2, %r8, %r9, %r10;
	setp.ge.s32 	%p1, %r1, %r4;
	setp.ge.s32 	%p2, %r2, %r3;
	or.pred  	%p3, %p2, %p1;
	@%p3 bra 	$L__BB8_2;
	cvta.to.global.u64 	%rd4, %rd1;
	cvta.to.global.u64 	%rd5, %rd2;
	cvta.to.global.u64 	%rd6, %rd3;
	mad.lo.s32 	%r11, %r3, %r1, %r2;
	mul.wide.s32 	%rd7, %r11, 4;
	add.s64 	%rd8, %rd4, %rd7;
	ld.global.f32 	%f1, [%rd8];
	add.s64 	%rd9, %rd5, %rd7;
	ld.global.f32 	%f2, [%rd9];
	mul.f32 	%f3, %f1, %f2;
	add.s64 	%rd10, %rd6, %rd7;
	st.global.f32 	[%rd10], %f3;
$L__BB8_2:
	ret;

}


// ===== COMPILED SASS (sm_100) =====

	.target	sm_100

	.elftype	@"ET_EXEC"


//--------------------- .note.nv.tkinfo           --------------------------
	.section	.note.nv.tkinfo,"",@"SHT_NOTE"
	.sectionflags	@"SHF_NOTE_NV_TKINFO"
	.tkinfo
        /*0018*/ 	.word	0x00000002
        /*0030*/ 	.string	""
        /*0030*/ 	.string	"ptxas"
        /*0030*/ 	.string	"Cuda compilation tools, release 13.0, V13.0.88"
        /*0030*/ 	.string	"Build cuda_13.0.r13.0/compiler.36424714_0"
        /*0030*/ 	.string	"-arch sm_100 -m 64 "



//--------------------- .note.nv.cuinfo           --------------------------
	.section	.note.nv.cuinfo,"",@"SHT_NOTE"
	.sectionflags	@"SHF_NOTE_NV_CUINFO"
        /*0018*/ 	.short	0x0002
        /*001a*/ 	.short	0x0064
        /*001c*/ 	.short	0x0082
	.zero		2


//--------------------- .nv.info                  --------------------------
	.section	.nv.info,"",@"SHT_CUDA_INFO"
	.align	4


	//----- nvinfo : EIATTR_REGCOUNT
	.align		4
        /*0000*/ 	.byte	0x04, 0x2f
        /*0002*/ 	.short	(.L_10 - .L_9)
	.align		4
.L_9:
        /*0004*/ 	.word	index@(_Z14update_weightsPfS_S_ii)
        /*0008*/ 	.word	0x00000017


	//----- nvinfo : EIATTR_FRAME_SIZE
	.align		4
.L_10:
        /*000c*/ 	.byte	0x04, 0x11
        /*000e*/ 	.short	(.L_12 - .L_11)
	.align		4
.L_11:
        /*0010*/ 	.word	index@($__internal_3_$__cuda_sm20_div_rn_f64_full)
        /*0014*/ 	.word	0x00000000


	//----- nvinfo : EIATTR_FRAME_SIZE
	.align		4
.L_12:
        /*0018*/ 	.byte	0x04, 0x11
        /*001a*/ 	.short	(.L_14 - .L_13)
	.align		4
.L_13:
        /*001c*/ 	.word	index@(_Z14update_weightsPfS_S_ii)
        /*0020*/ 	.word	0x00000000


	//----- nvinfo : EIATTR_REGCOUNT
	.align		4
.L_14:
        /*0024*/ 	.byte	0x04, 0x2f
        /*0026*/ 	.short	(.L_16 - .L_15)
	.align		4
.L_15:
        /*0028*/ 	.word	index@(_Z13update_biasesPfS_S_ii)
        /*002c*/ 	.word	0x00000017


	//----- nvinfo : EIATTR_FRAME_SIZE
	.align		4
.L_16:
        /*0030*/ 	.byte	0x04, 0x11
        /*0032*/ 	.short	(.L_18 - .L_17)
	.align		4
.L_17:
        /*0034*/ 	.word	index@($__internal_2_$__cuda_sm20_div_rn_f64_full)
        /*0038*/ 	.word	0x00000000


	//----- nvinfo : EIATTR_FRAME_SIZE
	.align		4
.L_18:
        /*003c*/ 	.byte	0x04, 0x11
        /*003e*/ 	.short	(.L_20 - .L_19)
	.align		4
.L_19:
        /*0040*/ 	.word	index@(_Z13update_biasesPfS_S_ii)
        /*0044*/ 	.word	0x00000000


	//----- nvinfo : EIATTR_REGCOUNT
	.align		4
.L_20:
        /*0048*/ 	.byte	0x04, 0x2f
        /*004a*/ 	.short	(.L_22 - .L_21)
	.align		4
.L_21:
        /*004c*/ 	.word	index@(_Z7forwardPfS_S_S_S_iii)
        /*0050*/ 	.word	0x0000001f


	//----- nvinfo : EIATTR_FRAME_SIZE
	.align		4
.L_22:
        /*0054*/ 	.byte	0x04, 0x11
        /*0056*/ 	.short	(.L_24 - .L_23)
	.align		4
.L_23:
        /*0058*/ 	.word	index@($__internal_1_$__cuda_sm20_dblrcp_rn_slowpath_v3)
        /*005c*/ 	.word	0x00000000


	//----- nvinfo : EIATTR_FRAME_SIZE
	.align		4
.L_24:
        /*0060*/ 	.byte	0x04, 0x11
        /*0062*/ 	.short	(.L_26 - .L_25)
	.align		4
.L_25:
        /*0064*/ 	.word	index@(_Z7forwardPfS_S_S_S_iii)
        /*0068*/ 	.word	0x00000000


	//----- nvinfo : EIATTR_REGCOUNT
	.align		4
.L_26:
        /*006c*/ 	.byte	0x04, 0x2f
        /*006e*/ 	.short	(.L_28 - .L_27)
	.align		4
.L_27:
        /*0070*/ 	.word	index@(_Z10vector_addPfS_S_i)
        /*0074*/ 	.word	0x0000000c


	//----- nvinfo : EIATTR_FRAME_SIZE
	.align		4
.L_28:
        /*0078*/ 	.byte	0x04, 0x11
        /*007a*/ 	.short	(.L_30 - .L_29)
	.align		4
.L_29:
        /*007c*/ 	.word	index@(_Z10vector_addPfS_S_i)
        /*0080*/ 	.word	0x00000000


	//----- nvinfo : EIATTR_REGCOUNT
	.align		4
.L_30:
        /*0084*/ 	.byte	0x04, 0x2f
        /*0086*/ 	.short	(.L_32 - .L_31)
	.align		4
.L_31:
        /*0088*/ 	.word	index@(_Z9matmul_abPfS_S_iii)
        /*008c*/ 	.word	0x00000020


	//----- nvinfo : EIATTR_FRAME_SIZE
	.align		4
.L_32:
        /*0090*/ 	.byte	0x04, 0x11
        /*0092*/ 	.short	(.L_34 - .L_33)
	.align		4
.L_33:
        /*0094*/ 	.word	index@(_Z9matmul_abPfS_S_iii)
        /*0098*/ 	.word	0x00000000


	//----- nvinfo : EIATTR_REGCOUNT
	.align		4
.L_34:
        /*009c*/ 	.byte	0x04, 0x2f
        /*009e*/ 	.short	(.L_36 - .L_35)
	.align		4
.L_35:
        /*00a0*/ 	.word	index@(_Z19batch_outer_productPfS_S_iii)
        /*00a4*/ 	.word	0x0000000e


	//----- nvinfo : EIATTR_FRAME_SIZE
	.align		4
.L_36:
        /*00a8*/ 	.byte	0x04, 0x11
        /*00aa*/ 	.short	(.L_38 - .L_37)
	.align		4
.L_37:
        /*00ac*/ 	.word	index@(_Z19batch_outer_productPfS_S_iii)
        /*00b0*/ 	.word	0x00000000


	//----- nvinfo : EIATTR_REGCOUNT
	.align		4
.L_38:
        /*00b4*/ 	.byte	0x04, 0x2f
        /*00b6*/ 	.short	(.L_40 - .L_39)
	.align		4
.L_39:
        /*00b8*/ 	.word	index@(_Z10matrix_subPfS_S_ii)
        /*00bc*/ 	.word	0x0000000c


	//----- nvinfo : EIATTR_FRAME_SIZE
	.align		4
.L_40:
        /*00c0*/ 	.byte	0x04, 0x11
        /*00c2*/ 	.short	(.L_42 - .L_41)
	.align		4
.L_41:
        /*00c4*/ 	.word	index@(_Z10matrix_subPfS_S_ii)
        /*00c8*/ 	.word	0x00000000


	//----- nvinfo : EIATTR_REGCOUNT
	.align		4
.L_42:
        /*00cc*/ 	.byte	0x04, 0x2f
        /*00ce*/ 	.short	(.L_44 - .L_43)
	.align		4
.L_43:
        /*00d0*/ 	.word	index@(_Z17sigmoid_prime_vecPfS_i)
        /*00d4*/ 	.word	0x0000000e


	//----- nvinfo : EIATTR_FRAME_SIZE
	.align		4
.L_44:
        /*00d8*/ 	.byte	0x04, 0x11
        /*00da*/ 	.short	(.L_46 - .L_45)
	.align		4
.L_45:
        /*00dc*/ 	.word	index@($__internal_0_$__cuda_sm20_dblrcp_rn_slowpath_v3)
        /*00e0*/ 	.word	0x00000000


	//----- nvinfo : EIATTR_FRAME_SIZE
	.align		4
.L_46:
        /*00e4*/ 	.byte	0x04, 0x11
        /*00e6*/ 	.short	(.L_48 - .L_47)
	.align		4
.L_47:
        /*00e8*/ 	.word	index@(_Z17sigmoid_prime_vecPfS_i)
        /*00ec*/ 	.word	0x00000000


	//----- nvinfo : EIATTR_REGCOUNT
	.align		4
.L_48:
        /*00f0*/ 	.byte	0x04, 0x2f
        /*00f2*/ 	.short	(.L_50 - .L_49)
	.align		4
.L_49:
        /*00f4*/ 	.word	index@(_Z12hadamard_matPfS_S_ii)
        /*00f8*/ 	.word	0x0000000c


	//----- nvinfo : EIATTR_FRAME_SIZE
	.align		4
.L_50:
        /*00fc*/ 	.byte	0x04, 0x11
        /*00fe*/ 	.short	(.L_52 - .L_51)
	.align		4
.L_51:
        /*0100*/ 	.word	index@(_Z12hadamard_matPfS_S_ii)
        /*0104*/ 	.word	0x00000000


	//----- nvinfo : EIATTR_MIN_STACK_SIZE
	.align		4
.L_52:
        /*0108*/ 	.byte	0x04, 0x12
        /*010a*/ 	.short	(.L_54 - .L_53)
	.align		4
.L_53:
        /*010c*/ 	.word	index@(_Z12hadamard_matPfS_S_ii)
        /*0110*/ 	.word	0x00000000


	//----- nvinfo : EIATTR_MIN_STACK_SIZE
	.align		4
.L_54:
        /*0114*/ 	.byte	0x04, 0x12
        /*0116*/ 	.short	(.L_56 - .L_55)
	.align		4
.L_55:
        /*0118*/ 	.word	index@(_Z17sigmoid_prime_vecPfS_i)
        /*011c*/ 	.word	0x00000000


	//----- nvinfo : EIATTR_MIN_STACK_SIZE
	.align		4
.L_56:
        /*0120*/ 	.byte	0x04, 0x12
        /*0122*/ 	.short	(.L_58 - .L_57)
	.align		4
.L_57:
        /*0124*/ 	.word	index@(_Z10matrix_subPfS_S_ii)
        /*0128*/ 	.word	0x00000000


	//----- nvinfo : EIATTR_MIN_STACK_SIZE
	.align		4
.L_58:
        /*012c*/ 	.byte	0x04, 0x12
        /*012e*/ 	.short	(.L_60 - .L_59)
	.align		4
.L_59:
        /*0130*/ 	.word	index@(_Z19batch_outer_productPfS_S_iii)
        /*0134*/ 	.word	0x00000000


	//----- nvinfo : EIATTR_MIN_STACK_SIZE
	.align		4
.L_60:
        /*0138*/ 	.byte	0x04, 0x12
        /*013a*/ 	.short	(.L_62 - .L_61)
	.align		4
.L_61:
        /*013c*/ 	.word	index@(_Z9matmul_abPfS_S_iii)
        /*0140*/ 	.word	0x00000000


	//----- nvinfo : EIATTR_MIN_STACK_SIZE
	.align		4
.L_62:
        /*0144*/ 	.byte	0x04, 0x12
        /*0146*/ 	.short	(.L_64 - .L_63)
	.align		4
.L_63:
        /*0148*/ 	.word	index@(_Z10vector_addPfS_S_i)
        /*014c*/ 	.word	0x00000000


	//----- nvinfo : EIATTR_MIN_STACK_SIZE
	.align		4
.L_64:
        /*0150*/ 	.byte	0x04, 0x12
        /*0152*/ 	.short	(.L_66 - .L_65)
	.align		4
.L_65:
        /*0154*/ 	.word	index@(_Z7forwardPfS_S_S_S_iii)
        /*0158*/ 	.word	0x00000000


	//----- nvinfo : EIATTR_MIN_STACK_SIZE
	.align		4
.L_66:
        /*015c*/ 	.byte	0x04, 0x12
        /*015e*/ 	.short	(.L_68 - .L_67)
	.align		4
.L_67:
        /*0160*/ 	.word	index@(_Z13update_biasesPfS_S_ii)
        /*0164*/ 	.word	0x00000000


	//----- nvinfo : EIATTR_MIN_STACK_SIZE
	.align		4
.L_68:
        /*0168*/ 	.byte	0x04, 0x12
        /*016a*/ 	.short	(.L_70 - .L_69)
	.align		4
.L_69:
        /*016c*/ 	.word	index@(_Z14update_weightsPfS_S_ii)
        /*0170*/ 	.word	0x00000000
.L_70:


//--------------------- .nv.compat                --------------------------
	.section	.nv.compat,"",@"SHT_CUDA_COMPAT_INFO"
	.align	4
        /*0000*/ 	.byte	0x02, 0x09, 0x00, 0x00, 0x02, 0x02, 0x01, 0x00, 0x02, 0x05, 0x05, 0x00, 0x03, 0x07, 0x01, 0x01
        /*0010*/ 	.byte	0x02, 0x03, 0x00, 0x00, 0x02, 0x06, 0x01, 0x00, 0x04, 0x0b, 0x08, 0x00, 0x01, 0x00, 0x00, 0x00
        /*0020*/ 	.byte	0x00, 0x00, 0x00, 0x00


//--------------------- .nv.info._Z12hadamard_matPfS_S_ii --------------------------
	.section	.nv.info._Z12hadamard_matPfS_S_ii,"",@"SHT_CUDA_INFO"
	.sectionflags	@""
	.align	4


	//----- nvinfo : EIATTR_CUDA_API_VERSION
	.align		4
        /*0000*/ 	.byte	0x04, 0x37
        /*0002*/ 	.short	(.L_72 - .L_71)
.L_71:
        /*0004*/ 	.word	0x00000082


	//----- nvinfo : EIATTR_KPARAM_INFO
	.align		4
.L_72:
        /*0008*/ 	.byte	0x04, 0x17
        /*000a*/ 	.short	(.L_74 - .L_73)
.L_73:
        /*000c*/ 	.word	0x00000000
        /*0010*/ 	.short	0x0004
        /*0012*/ 	.short	0x001c
        /*0014*/ 	.byte	0x00, 0xf0, 0x11, 0x00


	//----- nvinfo : EIATTR_KPARAM_INFO
	.align		4
.L_74:
        /*0018*/ 	.byte	0x04, 0x17
        /*001a*/ 	.short	(.L_76 - .L_75)
.L_75:
        /*001c*/ 	.word	0x00000000
        /*0020*/ 	.short	0x0003
        /*0022*/ 	.short	0x0018
        /*0024*/ 	.byte	0x00, 0xf0, 0x11, 0x00


	//----- nvinfo : EIATTR_KPARAM_INFO
	.align		4
.L_76:
        /*0028*/ 	.byte	0x04, 0x17
        /*002a*/ 	.short	(.L_78 - .L_77)
.L_77:
        /*002c*/ 	.word	0x00000000
        /*0030*/ 	.short	0x0002
        /*0032*/ 	.short	0x0010
        /*0034*/ 	.byte	0x00, 0xf5, 0x21, 0x00


	//----- nvinfo : EIATTR_KPARAM_INFO
	.align		4
.L_78:
        /*0038*/ 	.byte	0x04, 0x17
        /*003a*/ 	.short	(.L_80 - .L_79)
.L_79:
        /*003c*/ 	.word	0x00000000
        /*0040*/ 	.short	0x0001
        /*0042*/ 	.short	0x0008
        /*0044*/ 	.byte	0x00, 0xf5, 0x21, 0x00


	//----- nvinfo : EIATTR_KPARAM_INFO
	.align		4
.L_80:
        /*0048*/ 	.byte	0x04, 0x17
        /*004a*/ 	.short	(.L_82 - .L_81)
.L_81:
        /*004c*/ 	.word	0x00000000
        /*0050*/ 	.short	0x0000
        /*0052*/ 	.short	0x0000
        /*0054*/ 	.byte	0x00, 0xf5, 0x21, 0x00


	//----- nvinfo : EIATTR_SPARSE_MMA_MASK
	.align		4
.L_82:
        /*0058*/ 	.byte	0x03, 0x50
        /*005a*/ 	.short	0x0000


	//----- nvinfo : EIATTR_MAXREG_COUNT
	.align		4
        /*005c*/ 	.byte	0x03, 0x1b
        /*005e*/ 	.short	0x00ff


	//----- nvinfo : EIATTR_MERCURY_ISA_VERSION
	.align		4
        /*0060*/ 	.byte	0x03, 0x5f
        /*0062*/ 	.short	0x0101


	//----- nvinfo : EIATTR_VRC_CTA_INIT_COUNT
	.align		4
        /*0064*/ 	.byte	0x02, 0x4a
	.zero		1
	.zero		1


	//----- nvinfo : EIATTR_EXIT_INSTR_OFFSETS
	.align		4
        /*0068*/ 	.byte	0x04, 0x1c
        /*006a*/ 	.short	(.L_84 - .L_83)


	//   ....[0]....
.L_83:
        /*006c*/ 	.word	0x000000c0


	//   ....[1]....
        /*0070*/ 	.word	0x00000190


	//----- nvinfo : EIATTR_CBANK_PARAM_SIZE
	.align		4
.L_84:
        /*0074*/ 	.byte	0x03, 0x19
        /*0076*/ 	.short	0x0020


	//----- nvinfo : EIATTR_PARAM_CBANK
	.align		4
        /*0078*/ 	.byte	0x04, 0x0a
        /*007a*/ 	.short	(.L_86 - .L_85)
	.align		4
.L_85:
        /*007c*/ 	.word	index@(.nv.constant0._Z12hadamard_matPfS_S_ii)
        /*0080*/ 	.short	0x0380
        /*0082*/ 	.short	0x0020


	//----- nvinfo : EIATTR_SW_WAR
	.align		4
.L_86:
        /*0084*/ 	.byte	0x04, 0x36
        /*0086*/ 	.short	(.L_88 - .L_87)
.L_87:
        /*0088*/ 	.word	0x00000008
.L_88:


//--------------------- .nv.info._Z17sigmoid_prime_vecPfS_i --------------------------
	.section	.nv.info._Z17sigmoid_prime_vecPfS_i,"",@"SHT_CUDA_INFO"
	.sectionflags	@""
	.align	4


	//----- nvinfo : EIATTR_CUDA_API_VERSION
	.align		4
        /*0000*/ 	.byte	0x04, 0x37
        /*0002*/ 	.short	(.L_90 - .L_89)
.L_89:
        /*0004*/ 	.word	0x00000082


	//----- nvinfo : EIATTR_KPARAM_INFO
	.align		4
.L_90:
        /*0008*/ 	.byte	0x04, 0x17
        /*000a*/ 	.short	(.L_92 - .L_91)
.L_91:
        /*000c*/ 	.word	0x00000000
        /*0010*/ 	.short	0x0002
        /*0012*/ 	.short	0x0010
        /*0014*/ 	.byte	0x00, 0xf0, 0x11, 0x00


	//----- nvinfo : EIATTR_KPARAM_INFO
	.align		4
.L_92:
        /*0018*/ 	.byte	0x04, 0x17
        /*001a*/ 	.short	(.L_94 - .L_93)
.L_93:
        /*001c*/ 	.word	0x00000000
        /*0020*/ 	.short	0x0001
        /*0022*/ 	.short	0x0008
        /*0024*/ 	.byte	0x00, 0xf5, 0x21, 0x00


	//----- nvinfo : EIATTR_KPARAM_INFO
	.align		4
.L_94:
        /*0028*/ 	.byte	0x04, 0x17
        /*002a*/ 	.short	(.L_96 - .L_95)
.L_95:
        /*002c*/ 	.word	0x00000000
        /*0030*/ 	.short	0x0000
        /*0032*/ 	.short	0x0000
        /*0034*/ 	.byte	0x00, 0xf5, 0x21, 0x00


	//----- nvinfo : EIATTR_SPARSE_MMA_MASK
	.align		4
.L_96:
        /*0038*/ 	.byte	0x03, 0x50
        /*003a*/ 	.short	0x0000


	//----- nvinfo : EIATTR_MAXREG_COUNT
	.align		4
        /*003c*/ 	.byte	0x03, 0x1b
        /*003e*/ 	.short	0x00ff


	//----- nvinfo : EIATTR_MERCURY_ISA_VERSION
	.align		4
        /*0040*/ 	.byte	0x03, 0x5f
        /*0042*/ 	.short	0x0101


	//----- nvinfo : EIATTR_VRC_CTA_INIT_COUNT
	.align		4
        /*0044*/ 	.byte	0x02, 0x4a
	.zero		1
	.zero		1


	//----- nvinfo : EIATTR_EXIT_INSTR_OFFSETS
	.align		4
        /*0048*/ 	.byte	0x04, 0x1c
        /*004a*/ 	.short	(.L_98 - .L_97)


	//   ....[0]....
.L_97:
        /*004c*/ 	.word	0x00000070


	//   ....[1]....
        /*0050*/ 	.word	0x000002d0


	//----- nvinfo : EIATTR_CRS_STACK_SIZE
	.align		4
.L_98:
        /*0054*/ 	.byte	0x04, 0x1e
        /*0056*/ 	.short	(.L_100 - .L_99)
.L_99:
        /*0058*/ 	.word	0x00000000


	//----- nvinfo : EIATTR_CBANK_PARAM_SIZE
	.align		4
.L_100:
        /*005c*/ 	.byte	0x03, 0x19
        /*005e*/ 	.short	0x0014


	//----- nvinfo : EIATTR_PARAM_CBANK
	.align		4
        /*0060*/ 	.byte	0x04, 0x0a
        /*0062*/ 	.short	(.L_102 - .L_101)
	.align		4
.L_101:
        /*0064*/ 	.word	index@(.nv.constant0._Z17sigmoid_prime_vecPfS_i)
        /*0068*/ 	.short	0x0380
        /*006a*/ 	.short	0x0014


	//----- nvinfo : EIATTR_SW_WAR
	.align		4
.L_102:
        /*006c*/ 	.byte	0x04, 0x36
        /*006e*/ 	.short	(.L_104 - .L_103)
.L_103:
        /*0070*/ 	.word	0x00000008
.L_104:


//--------------------- .nv.info._Z10matrix_subPfS_S_ii --------------------------
	.section	.nv.info._Z10matrix_subPfS_S_ii,"",@"SHT_CUDA_INFO"
	.sectionflags	@""
	.align	4


	//----- nvinfo : EIATTR_CUDA_API_VERSION
	.align		4
        /*0000*/ 	.byte	0x04, 0x37
        /*0002*/ 	.short	(.L_106 - .L_105)
.L_105:
        /*0004*/ 	.word	0x00000082


	//----- nvinfo : EIATTR_KPARAM_INFO
	.align		4
.L_106:
        /*0008*/ 	.byte	0x04, 0x17
        /*000a*/ 	.short	(.L_108 - .L_107)
.L_107:
        /*000c*/ 	.word	0x00000000
        /*0010*/ 	.short	0x0004
        /*0012*/ 	.short	0x001c
        /*0014*/ 	.byte	0x00, 0xf0, 0x11, 0x00


	//----- nvinfo : EIATTR_KPARAM_INFO
	.align		4
.L_108:
        /*0018*/ 	.byte	0x04, 0x17
        /*001a*/ 	.short	(.L_110 - .L_109)
.L_109:
        /*001c*/ 	.word	0x00000000
        /*0020*/ 	.short	0x0003
        /*0022*/ 	.short	0x0018
        /*0024*/ 	.byte	0x00, 0xf0, 0x11, 0x00


	//----- nvinfo : EIATTR_KPARAM_INFO
	.align		4
.L_110:
        /*0028*/ 	.byte	0x04, 0x17
        /*002a*/ 	.short	(.L_112 - .L_111)
.L_111:
        /*002c*/ 	.word	0x00000000
        /*0030*/ 	.short	0x0002
        /*0032*/ 	.short	0x0010
        /*0034*/ 	.byte	0x00, 0xf5, 0x21, 0x00


	//----- nvinfo : EIATTR_KPARAM_INFO
	.align		4
.L_112:
        /*0038*/ 	.byte	0x04, 0x17
        /*003a*/ 	.short	(.L_114 - .L_113)
.L_113:
        /*003c*/ 	.word	0x00000000
        /*0040*/ 	.short	0x0001
        /*0042*/ 	.short	0x0008
        /*0044*/ 	.byte	0x00, 0xf5, 0x21, 0x00


	//----- nvinfo : EIATTR_KPARAM_INFO
	.align		4
.L_114:
        /*0048*/ 	.byte	0x04, 0x17
        /*004a*/ 	.short	(.L_116 - .L_115)
.L_115:
        /*004c*/ 	.word	0x00000000
        /*0050*/ 	.short	0x0000
        /*0052*/ 	.short	0x0000
        /*0054*/ 	.byte	0x00, 0xf5, 0x21, 0x00


	//----- nvinfo : EIATTR_SPARSE_MMA_MASK
	.align		4
.L_116:
        /*0058*/ 	.byte	0x03, 0x50
        /*005a*/ 	.short	0x0000


	//----- nvinfo : EIATTR_MAXREG_COUNT
	.align		4
        /*005c*/ 	.byte	0x03, 0x1b
        /*005e*/ 	.short	0x00ff


	//----- nvinfo : EIATTR_MERCURY_ISA_VERSION
	.align		4
        /*0060*/ 	.byte	0x03, 0x5f
        /*0062*/ 	.short	0x0101


	//----- nvinfo : EIATTR_VRC_CTA_INIT_COUNT
	.align		4
        /*0064*/ 	.byte	0x02, 0x4a
	.zero		1
	.zero		1


	//----- nvinfo : EIATTR_EXIT_INSTR_OFFSETS
	.align		4
        /*0068*/ 	.byte	0x04, 0x1c
        /*006a*/ 	.short	(.L_118 - .L_117)


	//   ....[0]....
.L_117:
        /*006c*/ 	.word	0x000000c0


	//   ....[1]....
        /*0070*/ 	.word	0x00000190


	//----- nvinfo : EIATTR_CBANK_PARAM_SIZE
	.align		4
.L_118:
        /*0074*/ 	.byte	0x03, 0x19
        /*0076*/ 	.short	0x0020


	//----- nvinfo : EIATTR_PARAM_CBANK
	.align		4
        /*0078*/ 	.byte	0x04, 0x0a
        /*007a*/ 	.short	(.L_120 - .L_119)
	.align		4
.L_119:
        /*007c*/ 	.word	index@(.nv.constant0._Z10matrix_subPfS_S_ii)
        /*0080*/ 	.short	0x0380
        /*0082*/ 	.short	0x0020


	//----- nvinfo : EIATTR_SW_WAR
	.align		4
.L_120:
        /*0084*/ 	.byte	0x04, 0x36
        /*0086*/ 	.short	(.L_122 - .L_121)
.L_121:
        /*0088*/ 	.word	0x00000008
.L_122:


//--------------------- .nv.info._Z19batch_outer_productPfS_S_iii --------------------------
	.section	.nv.info._Z19batch_outer_productPfS_S_iii,"",@"SHT_CUDA_INFO"
	.sectionflags	@""
	.align	4


	//----- nvinfo : EIATTR_CUDA_API_VERSION
	.align		4
        /*0000*/ 	.byte	0x04, 0x37
        /*0002*/ 	.short	(.L_124 - .L_123)
.L_123:
        /*0004*/ 	.word	0x00000082


	//----- nvinfo : EIATTR_KPARAM_INFO
	.align		4
.L_124:
        /*0008*/ 	.byte	0x04, 0x17
        /*000a*/ 	.short	(.L_126 - .L_125)
.L_125:
        /*000c*/ 	.word	0x00000000
        /*0010*/ 	.short	0x0005
        /*0012*/ 	.short	0x0020
        /*0014*/ 	.byte	0x00, 0xf0, 0x11, 0x00


	//----- nvinfo : EIATTR_KPARAM_INFO
	.align		4
.L_126:
        /*0018*/ 	.byte	0x04, 0x17
        /*001a*/ 	.short	(.L_128 - .L_127)
.L_127:
        /*001c*/ 	.word	0x00000000
        /*0020*/ 	.short	0x0004
        /*0022*/ 	.short	0x001c
        /*0024*/ 	.byte	0x00, 0xf0, 0x11, 0x00


	//----- nvinfo : EIATTR_KPARAM_INFO
	.align		4
.L_128:
        /*0028*/ 	.byte	0x04, 0x17
        /*002a*/ 	.short	(.L_130 - .L_129)
.L_129:
        /*002c*/ 	.word	0x00000000
        /*0030*/ 	.short	0x0003
        /*0032*/ 	.short	0x0018
        /*0034*/ 	.byte	0x00, 0xf0, 0x11, 0x00


	//----- nvinfo : EIATTR_KPARAM_INFO
	.align		4
.L_130:
        /*0038*/ 	.byte	0x04, 0x17
        /*003a*/ 	.short	(.L_132 - .L_131)
.L_131:
        /*003c*/ 	.word	0x00000000
        /*0040*/ 	.short	0x0002
        /*0042*/ 	.short	0x0010
        /*0044*/ 	.byte	0x00, 0xf5, 0x21, 0x00


	//----- nvinfo : EIATTR_KPARAM_INFO
	.align		4
.L_132:
        /*0048*/ 	.byte	0x04, 0x17
        /*004a*/ 	.short	(.L_134 - .L_133)
.L_133:
        /*004c*/ 	.word	0x00000000
        /*0050*/ 	.short	0x0001
        /*0052*/ 	.short	0x0008
        /*0054*/ 	.byte	0x00, 0xf5, 0x21, 0x00


	//----- nvinfo : EIATTR_KPARAM_INFO
	.align		4
.L_134:
        /*0058*/ 	.byte	0x04, 0x17
        /*005a*/ 	.short	(.L_136 - .L_135)
.L_135:
        /*005c*/ 	.word	0x00000000
        /*0060*/ 	.short	0x0000
        /*0062*/ 	.short	0x0000
        /*0064*/ 	.byte	0x00, 0xf5, 0x21, 0x00


	//----- nvinfo : EIATTR_SPARSE_MMA_MASK
	.align		4
.L_136:
        /*0068*/ 	.byte	0x03, 0x50
        /*006a*/ 	.short	0x0000


	//----- nvinfo : EIATTR_MAXREG_COUNT
	.align		4
        /*006c*/ 	.byte	0x03, 0x1b
        /*006e*/ 	.short	0x00ff


	//----- nvinfo : EIATTR_MERCURY_ISA_VERSION
	.align		4
        /*0070*/ 	.byte	0x03, 0x5f
        /*0072*/ 	.short	0x0101


	//----- nvinfo : EIATTR_VRC_CTA_INIT_COUNT
	.align		4
        /*0074*/ 	.byte	0x02, 0x4a
	.zero		1
	.zero		1


	//----- nvinfo : EIATTR_EXIT_INSTR_OFFSETS
	.align		4
        /*0078*/ 	.byte	0x04, 0x1c
        /*007a*/ 	.short	(.L_138 - .L_137)


	//   ....[0]....
.L_137:
        /*007c*/ 	.word	0x00000120


	//   ....[1]....
        /*0080*/ 	.word	0x00000210


	//----- nvinfo : EIATTR_CBANK_PARAM_SIZE
	.align		4
.L_138:
        /*0084*/ 	.byte	0x03, 0x19
        /*0086*/ 	.short	0x0024


	//----- nvinfo : EIATTR_PARAM_CBANK
	.align		4
        /*0088*/ 	.byte	0x04, 0x0a
        /*008a*/ 	.short	(.L_140 - .L_139)
	.align		4
.L_139:
        /*008c*/ 	.word	index@(.nv.constant0._Z19batch_outer_productPfS_S_iii)
        /*0090*/ 	.short	0x0380
        /*0092*/ 	.short	0x0024


	//----- nvinfo : EIATTR_SW_WAR
	.align		4
.L_140:
        /*0094*/ 	.byte	0x04, 0x36
        /*0096*/ 	.short	(.L_142 - .L_141)
.L_141:
        /*0098*/ 	.word	0x00000008
.L_142:


//--------------------- .nv.info._Z9matmul_abPfS_S_iii --------------------------
	.section	.nv.info._Z9matmul_abPfS_S_iii,"",@"SHT_CUDA_INFO"
	.sectionflags	@""
	.align	4


	//----- nvinfo : EIATTR_CUDA_API_VERSION
	.align		4
        /*0000*/ 	.byte	0x04, 0x37
        /*0002*/ 	.short	(.L_144 - .L_143)
.L_143:
        /*0004*/ 	.word	0x00000082


	//----- nvinfo : EIATTR_KPARAM_INFO
	.align		4
.L_144:
        /*0008*/ 	.byte	0x04, 0x17
        /*000a*/ 	.short	(.L_146 - .L_145)
.L_145:
        /*000c*/ 	.word	0x00000000
        /*0010*/ 	.short	0x0005
        /*0012*/ 	.short	0x0020
        /*0014*/ 	.byte	0x00, 0xf0, 0x11, 0x00


	//----- nvinfo : EIATTR_KPARAM_INFO
	.align		4
.L_146:
        /*0018*/ 	.byte	0x04, 0x17
        /*001a*/ 	.short	(.L_148 - .L_147)
.L_147:
        /*001c*/ 	.word	0x00000000
        /*0020*/ 	.short	0x0004
        /*0022*/ 	.short	0x001c
        /*0024*/ 	.byte	0x00, 0xf0, 0x11, 0x00


	//----- nvinfo : EIATTR_KPARAM_INFO
	.align		4
.L_148:
        /*0028*/ 	.byte	0x04, 0x17
        /*002a*/ 	.short	(.L_150 - .L_149)
.L_149:
        /*002c*/ 	.word	0x00000000
        /*0030*/ 	.short	0x0003
        /*0032*/ 	.short	0x0018
        /*0034*/ 	.byte	0x00, 0xf0, 0x11, 0x00


	//----- nvinfo : EIATTR_KPARAM_INFO
	.align		4
.L_150:
        /*0038*/ 	.byte	0x04, 0x17
        /*003a*/ 	.short	(.L_152 - .L_151)
.L_151:
        /*003c*/ 	.word	0x00000000
        /*0040*/ 	.short	0x0002
        /*0042*/ 	.short	0x0010
        /*0044*/ 	.byte	0x00, 0xf5, 0x21, 0x00


	//----- nvinfo : EIATTR_KPARAM_INFO
	.align		4
.L_152:
        /*0048*/ 	.byte	0x04, 0x17
        /*004a*/ 	.short	(.L_154 - .L_153)
.L_153:
        /*004c*/ 	.word	0x00000000
        /*0050*/ 	.short	0x0001
        /*0052*/ 	.short	0x0008
        /*0054*/ 	.byte	0x00, 0xf5, 0x21, 0x00


	//----- nvinfo : EIATTR_KPARAM_INFO
	.align		4
.L_154:
        /*0058*/ 	.byte	0x04, 0x17
        /*005a*/ 	.short	(.L_156 - .L_155)
.L_155:
        /*005c*/ 	.word	0x00000000
        /*0060*/ 	.short	0x0000
        /*0062*/ 	.short	0x0000
        /*0064*/ 	.byte	0x00, 0xf5, 0x21, 0x00


	//----- nvinfo : EIATTR_SPARSE_MMA_MASK
	.align		4
.L_156:
        /*0068*/ 	.byte	0x03, 0x50
        /*006a*/ 	.short	0x0000


	//----- nvinfo : EIATTR_MAXREG_COUNT
	.align		4
        /*006c*/ 	.byte	0x03, 0x1b
        /*006e*/ 	.short	0x00ff


	//----- nvinfo : EIATTR_MERCURY_ISA_VERSION
	.align		4
        /*0070*/ 	.byte	0x03, 0x5f
        /*0072*/ 	.short	0x0101


	//----- nvinfo : EIATTR_VRC_CTA_INIT_COUNT
	.align		4
        /*0074*/ 	.byte	0x02, 0x4a
	.zero		1
	.zero		1


	//----- nvinfo : EIATTR_EXIT_INSTR_OFFSETS
	.align		4
        /*0078*/ 	.byte	0x04, 0x1c
        /*007a*/ 	.short	(.L_158 - .L_157)


	//   ....[0]....
.L_157:
        /*007c*/ 	.word	0x000000d0


	//   ....[1]....
        /*0080*/ 	.word	0x000008f0


	//----- nvinfo : EIATTR_CBANK_PARAM_SIZE
	.align		4
.L_158:
        /*0084*/ 	.byte	0x03, 0x19
        /*0086*/ 	.short	0x0024


	//----- nvinfo : EIATTR_PARAM_CBANK
	.align		4
        /*0088*/ 	.byte	0x04, 0x0a
        /*008a*/ 	.short	(.L_160 - .L_159)
	.align		4
.L_159:
        /*008c*/ 	.word	index@(.nv.constant0._Z9matmul_abPfS_S_iii)
        /*0090*/ 	.short	0x0380
        /*0092*/ 	.short	0x0024


	//----- nvinfo : EIATTR_SW_WAR
	.align		4
.L_160:
        /*0094*/ 	.byte	0x04, 0x36
        /*0096*/ 	.short	(.L_162 - .L_161)
.L_161:
        /*0098*/ 	.word	0x00000008
.L_162:


//--------------------- .nv.info._Z10vector_addPfS_S_i --------------------------
	.section	.nv.info._Z10vector_addPfS_S_i,"",@"SHT_CUDA_INFO"
	.sectionflags	@""
	.align	4


	//----- nvinfo : EIATTR_CUDA_API_VERSION
	.align		4
        /*0000*/ 	.byte	0x04, 0x37
        /*0002*/ 	.short	(.L_164 - .L_163)
.L_163:
        /*0004*/ 	.word	0x00000082


	//----- nvinfo : EIATTR_KPARAM_INFO
	.align		4
.L_164:
        /*0008*/ 	.byte	0x04, 0x17
        /*000a*/ 	.short	(.L_166 - .L_165)
.L_165:
        /*000c*/ 	.word	0x00000000
        /*0010*/ 	.short	0x0003
        /*0012*/ 	.short	0x0018
        /*0014*/ 	.byte	0x00, 0xf0, 0x11, 0x00


	//----- nvinfo : EIATTR_KPARAM_INFO
	.align		4
.L_166:
        /*0018*/ 	.byte	0x04, 0x17
        /*001a*/ 	.short	(.L_168 - .L_167)
.L_167:
        /*001c*/ 	.word	0x00000000
        /*0020*/ 	.short	0x0002
        /*0022*/ 	.short	0x0010
        /*0024*/ 	.byte	0x00, 0xf5, 0x21, 0x00


	//----- nvinfo : EIATTR_KPARAM_INFO
	.align		4
.L_168:
        /*0028*/ 	.byte	0x04, 0x17
        /*002a*/ 	.short	(.L_170 - .L_169)
.L_169:
        /*002c*/ 	.word	0x00000000
        /*0030*/ 	.short	0x0001
        /*0032*/ 	.short	0x0008
        /*0034*/ 	.byte	0x00, 0xf5, 0x21, 0x00


	//----- nvinfo : EIATTR_KPARAM_INFO
	.align		4
.L_170:
        /*0038*/ 	.byte	0x04, 0x17
        /*003a*/ 	.short	(.L_172 - .L_171)
.L_171:
        /*003c*/ 	.word	0x00000000
        /*0040*/ 	.short	0x0000
        /*0042*/ 	.short	0x0000
        /*0044*/ 	.byte	0x00, 0xf5, 0x21, 0x00


	//----- nvinfo : EIATTR_SPARSE_MMA_MASK
	.align		4
.L_172:
        /*0048*/ 	.byte	0x03, 0x50
        /*004a*/ 	.short	0x0000


	//----- nvinfo : EIATTR_MAXREG_COUNT
	.align		4
        /*004c*/ 	.byte	0x03, 0x1b
        /*004e*/ 	.short	0x00ff


	//----- nvinfo : EIATTR_MERCURY_ISA_VERSION
	.align		4
        /*0050*/ 	.byte	0x03, 0x5f
        /*0052*/ 	.short	0x0101


	//----- nvinfo : EIATTR_VRC_CTA_INIT_COUNT
	.align		4
        /*0054*/ 	.byte	0x02, 0x4a
	.zero		1
	.zero		1


	//----- nvinfo : EIATTR_EXIT_INSTR_OFFSETS
	.align		4
        /*0058*/ 	.byte	0x04, 0x1c
        /*005a*/ 	.short	(.L_174 - .L_173)


	//   ....[0]....
.L_173:
        /*005c*/ 	.word	0x00000070


	//   ....[1]....
        /*0060*/ 	.word	0x00000130


	//----- nvinfo : EIATTR_CBANK_PARAM_SIZE
	.align		4
.L_174:
        /*0064*/ 	.byte	0x03, 0x19
        /*0066*/ 	.short	0x001c


	//----- nvinfo : EIATTR_PARAM_CBANK
	.align		4
        /*0068*/ 	.byte	0x04, 0x0a
        /*006a*/ 	.short	(.L_176 - .L_175)
	.align		4
.L_175:
        /*006c*/ 	.word	index@(.nv.constant0._Z10vector_addPfS_S_i)
        /*0070*/ 	.short	0x0380
        /*0072*/ 	.short	0x001c


	//----- nvinfo : EIATTR_SW_WAR
	.align		4
.L_176:
        /*0074*/ 	.byte	0x04, 0x36
        /*0076*/ 	.short	(.L_178 - .L_177)
.L_177:
        /*0078*/ 	.word	0x00000008
.L_178:


//--------------------- .nv.info._Z7forwardPfS_S_S_S_iii --------------------------
	.section	.nv.info._Z7forwardPfS_S_S_S_iii,"",@"SHT_CUDA_INFO"
	.sectionflags	@""
	.align	4


	//----- nvinfo : EIATTR_CUDA_API_VERSION
	.align		4
        /*0000*/ 	.byte	0x04, 0x37
        /*0002*/ 	.short	(.L_180 - .L_179)
.L_179:
        /*0004*/ 	.word	0x00000082


	//----- nvinfo : EIATTR_KPARAM_INFO
	.align		4
.L_180:
        /*0008*/ 	.byte	0x04, 0x17
        /*000a*/ 	.short	(.L_182 - .L_181)
.L_181:
        /*000c*/ 	.word	0x00000000
        /*0010*/ 	.short	0x0007
        /*0012*/ 	.short	0x0030
        /*0014*/ 	.byte	0x00, 0xf0, 0x11, 0x00


	//----- nvinfo : EIATTR_KPARAM_INFO
	.align		4
.L_182:
        /*0018*/ 	.byte	0x04, 0x17
        /*001a*/ 	.short	(.L_184 - .L_183)
.L_183:
        /*001c*/ 	.word	0x00000000
        /*0020*/ 	.short	0x0006
        /*0022*/ 	.short	0x002c
        /*0024*/ 	.byte	0x00, 0xf0, 0x11, 0x00


	//----- nvinfo : EIATTR_KPARAM_INFO
	.align		4
.L_184:
        /*0028*/ 	.byte	0x04, 0x17
        /*002a*/ 	.short	(.L_186 - .L_185)
.L_185:
        /*002c*/ 	.word	0x00000000
        /*0030*/ 	.short	0x0005
        /*0032*/ 	.short	0x0028
        /*0034*/ 	.byte	0x00, 0xf0, 0x11, 0x00


	//----- nvinfo : EIATTR_KPARAM_INFO
	.align		4
.L_186:
        /*0038*/ 	.byte	0x04, 0x17
        /*003a*/ 	.short	(.L_188 - .L_187)
.L_187:
        /*003c*/ 	.word	0x00000000
        /*0040*/ 	.short	0x0004
        /*0042*/ 	.short	0x0020
        /*0044*/ 	.byte	0x00, 0xf5, 0x21, 0x00


	//----- nvinfo : EIATTR_KPARAM_INFO
	.align		4
.L_188:
        /*0048*/ 	.byte	0x04, 0x17
        /*004a*/ 	.short	(.L_190 - .L_189)
.L_189:
        /*004c*/ 	.word	0x00000000
        /*0050*/ 	.short	0x0003
        /*0052*/ 	.short	0x0018
        /*0054*/ 	.byte	0x00, 0xf5, 0x21, 0x00


	//----- nvinfo : EIATTR_KPARAM_INFO
	.align		4
.L_190:
        /*0058*/ 	.byte	0x04, 0x17
        /*005a*/ 	.short	(.L_192 - .L_191)
.L_191:
        /*005c*/ 	.word	0x00000000
        /*0060*/ 	.short	0x0002
        /*0062*/ 	.short	0x0010
        /*0064*/ 	.byte	0x00, 0xf5, 0x21, 0x00


	//----- nvinfo : EIATTR_KPARAM_INFO
	.align		4
.L_192:
        /*0068*/ 	.byte	0x04, 0x17
        /*006a*/ 	.short	(.L_194 - .L_193)
.L_193:
        /*006c*/ 	.word	0x00000000
        /*0070*/ 	.short	0x0001
        /*0072*/ 	.short	0x0008
        /*0074*/ 	.byte	0x00, 0xf5, 0x21, 0x00


	//----- nvinfo : EIATTR_KPARAM_INFO
	.align		4
.L_194:
        /*0078*/ 	.byte	0x04, 0x17
        /*007a*/ 	.short	(.L_196 - .L_195)
.L_195:
        /*007c*/ 	.word	0x00000000
        /*0080*/ 	.short	0x0000
        /*0082*/ 	.short	0x0000
        /*0084*/ 	.byte	0x00, 0xf5, 0x21, 0x00


	//----- nvinfo : EIATTR_SPARSE_MMA_MASK
	.align		4
.L_196:
        /*0088*/ 	.byte	0x03, 0x50
        /*008a*/ 	.short	0x0000


	//----- nvinfo : EIATTR_MAXREG_COUNT
	.align		4
        /*008c*/ 	.byte	0x03, 0x1b
        /*008e*/ 	.short	0x00ff


	//----- nvinfo : EIATTR_MERCURY_ISA_VERSION
	.align		4
        /*0090*/ 	.byte	0x03, 0x5f
        /*0092*/ 	.short	0x0101


	//----- nvinfo : EIATTR_VRC_CTA_INIT_COUNT
	.align		4
        /*0094*/ 	.byte	0x02, 0x4a
	.zero		1
	.zero		1


	//----- nvinfo : EIATTR_EXIT_INSTR_OFFSETS
	.align		4
        /*0098*/ 	.byte	0x04, 0x1c
        /*009a*/ 	.short	(.L_198 - .L_197)


	//   ....[0]....
.L_197:
        /*009c*/ 	.word	0x000000d0


	//   ....[1]....
        /*00a0*/ 	.word	0x00000e10


	//----- nvinfo : EIATTR_CRS_STACK_SIZE
	.align		4
.L_198:
        /*00a4*/ 	.byte	0x04, 0x1e
        /*00a6*/ 	.short	(.L_200 - .L_199)
.L_199:
        /*00a8*/ 	.word	0x00000000


	//----- nvinfo : EIATTR_CBANK_PARAM_SIZE
	.align		4
.L_200:
        /*00ac*/ 	.byte	0x03, 0x19
        /*00ae*/ 	.short	0x0034


	//----- nvinfo : EIATTR_PARAM_CBANK
	.align		4
        /*00b0*/ 	.byte	0x04, 0x0a
        /*00b2*/ 	.short	(.L_202 - .L_201)
	.align		4
.L_201:
        /*00b4*/ 	.word	index@(.nv.constant0._Z7forwardPfS_S_S_S_iii)
        /*00b8*/ 	.short	0x0380
        /*00ba*/ 	.short	0x0034


	//----- nvinfo : EIATTR_SW_WAR
	.align		4
.L_202:
        /*00bc*/ 	.byte	0x04, 0x36
        /*00be*/ 	.short	(.L_204 - .L_203)
.L_203:
        /*00c0*/ 	.word	0x00000008
.L_204:


//--------------------- .nv.info._Z13update_biasesPfS_S_ii --------------------------
	.section	.nv.info._Z13update_biasesPfS_S_ii,"",@"SHT_CUDA_INFO"
	.sectionflags	@""
	.align	4


	//----- nvinfo : EIATTR_CUDA_API_VERSION
	.align		4
        /*0000*/ 	.byte	0x04, 0x37
        /*0002*/ 	.short	(.L_206 - .L_205)
.L_205:
        /*0004*/ 	.word	0x00000082


	//----- nvinfo : EIATTR_KPARAM_INFO
	.align		4
.L_206:
        /*0008*/ 	.byte	0x04, 0x17
        /*000a*/ 	.short	(.L_208 - .L_207)
.L_207:
        /*000c*/ 	.word	0x00000000
        /*0010*/ 	.short	0x0004
        /*0012*/ 	.short	0x001c
        /*0014*/ 	.byte	0x00, 0xf0, 0x11, 0x00


	//----- nvinfo : EIATTR_KPARAM_INFO
	.align		4
.L_208:
        /*0018*/ 	.byte	0x04, 0x17
        /*001a*/ 	.short	(.L_210 - .L_209)
.L_209:
        /*001c*/ 	.word	0x00000000
        /*0020*/ 	.short	0x0003
        /*0022*/ 	.short	0x0018
        /*0024*/ 	.byte	0x00, 0xf0, 0x11, 0x00


	//----- nvinfo : EIATTR_KPARAM_INFO
	.align		4
.L_210:
        /*0028*/ 	.byte	0x04, 0x17
        /*002a*/ 	.short	(.L_212 - .L_211)
.L_211:
        /*002c*/ 	.word	0x00000000
        /*0030*/ 	.short	0x0002
        /*0032*/ 	.short	0x0010
        /*0034*/ 	.byte	0x00, 0xf5, 0x21, 0x00


	//----- nvinfo : EIATTR_KPARAM_INFO
	.align		4
.L_212:
        /*0038*/ 	.byte	0x04, 0x17
        /*003a*/ 	.short	(.L_214 - .L_213)
.L_213:
        /*003c*/ 	.word	0x00000000
        /*0040*/ 	.short	0x0001
        /*0042*/ 	.short	0x0008
        /*0044*/ 	.byte	0x00, 0xf5, 0x21, 0x00


	//----- nvinfo : EIATTR_KPARAM_INFO
	.align		4
.L_214:
        /*0048*/ 	.byte	0x04, 0x17
        /*004a*/ 	.short	(.L_216 - .L_215)
.L_215:
        /*004c*/ 	.word	0x00000000
        /*0050*/ 	.short	0x0000
        /*0052*/ 	.short	0x0000
        /*0054*/ 	.byte	0x00, 0xf5, 0x21, 0x00


	//----- nvinfo : EIATTR_SPARSE_MMA_MASK
	.align		4
.L_216:
        /*0058*/ 	.byte	0x03, 0x50
        /*005a*/ 	.short	0x0000


	//----- nvinfo : EIATTR_MAXREG_COUNT
	.align		4
        /*005c*/ 	.byte	0x03, 0x1b
        /*005e*/ 	.short	0x00ff


	//----- nvinfo : EIATTR_MERCURY_ISA_VERSION
	.align		4
        /*0060*/ 	.byte	0x03, 0x5f
        /*0062*/ 	.short	0x0101


	//----- nvinfo : EIATTR_VRC_CTA_INIT_COUNT
	.align		4
        /*0064*/ 	.byte	0x02, 0x4a
	.zero		1
	.zero		1


	//----- nvinfo : EIATTR_EXIT_INSTR_OFFSETS
	.align		4
        /*0068*/ 	.byte	0x04, 0x1c
        /*006a*/ 	.short	(.L_218 - .L_217)


	//   ....[0]....
.L_217:
        /*006c*/ 	.word	0x00000070


	//   ....[1]....
        /*0070*/ 	.word	0x00000290


	//----- nvinfo : EIATTR_CRS_STACK_SIZE
	.align		4
.L_218:
        /*0074*/ 	.byte	0x04, 0x1e
        /*0076*/ 	.short	(.L_220 - .L_219)
.L_219:
        /*0078*/ 	.word	0x00000000


	//----- nvinfo : EIATTR_CBANK_PARAM_SIZE
	.align		4
.L_220:
        /*007c*/ 	.byte	0x03, 0x19
        /*007e*/ 	.short	0x0020


	//----- nvinfo : EIATTR_PARAM_CBANK
	.align		4
        /*0080*/ 	.byte	0x04, 0x0a
        /*0082*/ 	.short	(.L_222 - .L_221)
	.align		4
.L_221:
        /*0084*/ 	.word	index@(.nv.constant0._Z13update_biasesPfS_S_ii)
        /*0088*/ 	.short	0x0380
        /*008a*/ 	.short	0x0020


	//----- nvinfo : EIATTR_SW_WAR
	.align		4
.L_222:
        /*008c*/ 	.byte	0x04, 0x36
        /*008e*/ 	.short	(.L_224 - .L_223)
.L_223:
        /*0090*/ 	.word	0x00000008
.L_224:


//--------------------- .nv.info._Z14update_weightsPfS_S_ii --------------------------
	.section	.nv.info._Z14update_weightsPfS_S_ii,"",@"SHT_CUDA_INFO"
	.sectionflags	@""
	.align	4


	//----- nvinfo : EIATTR_CUDA_API_VERSION
	.align		4
        /*0000*/ 	.byte	0x04, 0x37
        /*0002*/ 	.short	(.L_226 - .L_225)
.L_225:
        /*0004*/ 	.word	0x00000082


	//----- nvinfo : EIATTR_KPARAM_INFO
	.align		4
.L_226:
        /*0008*/ 	.byte	0x04, 0x17
        /*000a*/ 	.short	(.L_228 - .L_227)
.L_227:
        /*000c*/ 	.word	0x00000000
        /*0010*/ 	.short	0x0004
        /*0012*/ 	.short	0x001c
        /*0014*/ 	.byte	0x00, 0xf0, 0x11, 0x00


	//----- nvinfo : EIATTR_KPARAM_INFO
	.align		4
.L_228:
        /*0018*/ 	.byte	0x04, 0x17
        /*001a*/ 	.short	(.L_230 - .L_229)
.L_229:
        /*001c*/ 	.word	0x00000000
        /*0020*/ 	.short	0x0003
        /*0022*/ 	.short	0x0018
        /*0024*/ 	.byte	0x00, 0xf0, 0x11, 0x00


	//----- nvinfo : EIATTR_KPARAM_INFO
	.align		4
.L_230:
        /*0028*/ 	.byte	0x04, 0x17
        /*002a*/ 	.short	(.L_232 - .L_231)
.L_231:
        /*002c*/ 	.word	0x00000000
        /*0030*/ 	.short	0x0002
        /*0032*/ 	.short	0x0010
        /*0034*/ 	.byte	0x00, 0xf5, 0x21, 0x00


	//----- nvinfo : EIATTR_KPARAM_INFO
	.align		4
.L_232:
        /*0038*/ 	.byte	0x04, 0x17
        /*003a*/ 	.short	(.L_234 - .L_233)
.L_233:
        /*003c*/ 	.word	0x00000000
        /*0040*/ 	.short	0x0001
        /*0042*/ 	.short	0x0008
        /*0044*/ 	.byte	0x00, 0xf5, 0x21, 0x00


	//----- nvinfo : EIATTR_KPARAM_INFO
	.align		4
.L_234:
        /*0048*/ 	.byte	0x04, 0x17
        /*004a*/ 	.short	(.L_236 - .L_235)
.L_235:
        /*004c*/ 	.word	0x00000000
        /*0050*/ 	.short	0x0000
        /*0052*/ 	.short	0x0000
        /*0054*/ 	.byte	0x00, 0xf5, 0x21, 0x00


	//----- nvinfo : EIATTR_SPARSE_MMA_MASK
	.align		4
.L_236:
        /*0058*/ 	.byte	0x03, 0x50
        /*005a*/ 	.short	0x0000


	//----- nvinfo : EIATTR_MAXREG_COUNT
	.align		4
        /*005c*/ 	.byte	0x03, 0x1b
        /*005e*/ 	.short	0x00ff


	//----- nvinfo : EIATTR_MERCURY_ISA_VERSION
	.align		4
        /*0060*/ 	.byte	0x03, 0x5f
        /*0062*/ 	.short	0x0101


	//----- nvinfo : EIATTR_VRC_CTA_INIT_COUNT
	.align		4
        /*0064*/ 	.byte	0x02, 0x4a
	.zero		1
	.zero		1


	//----- nvinfo : EIATTR_EXIT_INSTR_OFFSETS
	.align		4
        /*0068*/ 	.byte	0x04, 0x1c
        /*006a*/ 	.short	(.L_238 - .L_237)


	//   ....[0]....
.L_237:
        /*006c*/ 	.word	0x00000070


	//   ....[1]....
        /*0070*/ 	.word	0x000002c0


	//----- nvinfo : EIATTR_CRS_STACK_SIZE
	.align		4
.L_238:
        /*0074*/ 	.byte	0x04, 0x1e
        /*0076*/ 	.short	(.L_240 - .L_239)
.L_239:
        /*0078*/ 	.word	0x00000000


	//----- nvinfo : EIATTR_CBANK_PARAM_SIZE
	.align		4
.L_240:
        /*007c*/ 	.byte	0x03, 0x19
        /*007e*/ 	.short	0x0020


	//----- nvinfo : EIATTR_PARAM_CBANK
	.align		4
        /*0080*/ 	.byte	0x04, 0x0a
        /*0082*/ 	.short	(.L_242 - .L_241)
	.align		4
.L_241:
        /*0084*/ 	.word	index@(.nv.constant0._Z14update_weightsPfS_S_ii)
        /*0088*/ 	.short	0x0380
        /*008a*/ 	.short	0x0020


	//----- nvinfo : EIATTR_SW_WAR
	.align		4
.L_242:
        /*008c*/ 	.byte	0x04, 0x36
        /*008e*/ 	.short	(.L_244 - .L_243)
.L_243:
        /*0090*/ 	.word	0x00000008
.L_244:


//--------------------- .nv.callgraph             --------------------------
	.section	.nv.callgraph,"",@"SHT_CUDA_CALLGRAPH"
	.align	4
	.sectionentsize	8
	.align		4
        /*0000*/ 	.word	0x00000000
	.align		4
        /*0004*/ 	.word	0xffffffff
	.align		4
        /*0008*/ 	.word	0x00000000
	.align		4
        /*000c*/ 	.word	0xfffffffe
	.align		4
        /*0010*/ 	.word	0x00000000
	.align		4
        /*0014*/ 	.word	0xfffffffd
	.align		4
        /*0018*/ 	.word	0x00000000
	.align		4
        /*001c*/ 	.word	0xfffffffc


//--------------------- .nv.constant4             --------------------------
	.section	.nv.constant4,"a",@progbits
	.align	8
	.align		8
.nv.constant4:
        /*0000*/ 	.dword	precalc_xorwow_matrix
	.align		8
        /*0008*/ 	.dword	precalc_xorwow_offset_matrix
	.align		8
        /*0010*/ 	.dword	mrg32k3aM1
	.align		8
        /*0018*/ 	.dword	mrg32k3aM2
	.align		8
        /*0020*/ 	.dword	mrg32k3aM1SubSeq
	.align		8
        /*0028*/ 	.dword	mrg32k3aM2SubSeq
	.align		8
        /*0030*/ 	.dword	mrg32k3aM1Seq
	.align		8
        /*0038*/ 	.dword	mrg32k3aM2Seq


//--------------------- .nv.constant3             --------------------------
	.section	.nv.constant3,"a",@progbits
	.align	8
.nv.constant3:
	.type		__cr_lgamma_table,@object
	.size		__cr_lgamma_table,(.L_8 - __cr_lgamma_table)
__cr_lgamma_table:
        /*0000*/ 	.byte	0x00, 0x00, 0x00, 0x00, 0x00, 0x00, 0x00, 0x00, 0x00, 0x00, 0x00, 0x00, 0x00, 0x00, 0x00, 0x00
        /*0010*/ 	.byte	0xef, 0x39, 0xfa, 0xfe, 0x42, 0x2e, 0xe6, 0x3f, 0x02, 0x20, 0x2a, 0xfa, 0x0b, 0xab, 0xfc, 0x3f
        /*0020*/ 	.byte	0xf9, 0x2c, 0x92, 0x7c, 0xa7, 0x6c, 0x09, 0x40, 0xc9, 0x79, 0x44, 0x3c, 0x64, 0x26, 0x13, 0x40
        /*0030*/ 	.byte	0xca, 0x01, 0xcf, 0x3a, 0x27, 0x51, 0x1a, 0x40, 0x30, 0xcc, 0x2d, 0xf3, 0xe1, 0x0c, 0x21, 0x40
        /*0040*/ 	.byte	0x0d, 0xb7, 0xfc, 0x82, 0x8e, 0x35, 0x25, 0x40
.L_8:


//--------------------- .text._Z12hadamard_matPfS_S_ii --------------------------
	.section	.text._Z12hadamard_matPfS_S_ii,"ax",@progbits
	.align	128
        .global         _Z12hadamard_matPfS_S_ii
        .type           _Z12hadamard_matPfS_S_ii,@function
        .size           _Z12hadamard_matPfS_S_ii,(.L_x_43 - _Z12hadamard_matPfS_S_ii)
        .other          _Z12hadamard_matPfS_S_ii,@"STO_CUDA_ENTRY STV_DEFAULT"
_Z12hadamard_matPfS_S_ii:
.text._Z12hadamard_matPfS_S_ii:
[----:B------:R-:W-:Y:S01]  /*0000*/  LDC R1, c[0x0][0x37c] ;  /* 0x0000df00ff017b82 */ /* 0x000fe20000000800 */
[----:B------:R-:W0:Y:S07]  /*0010*/  S2R R3, SR_TID.Y ;  /* 0x0000000000037919 */ /* 0x000e2e0000002200 */
[----:B------:R-:W0:Y:S01]  /*0020*/  S2UR UR4, SR_CTAID.Y ;  /* 0x00000000000479c3 */ /* 0x000e220000002600 */
[----:B------:R-:W1:Y:S01]  /*0030*/  LDCU.64 UR6, c[0x0][0x398] ;  /* 0x00007300ff0677ac */ /* 0x000e620008000a00 */
[----:B------:R-:W2:Y:S06]  /*0040*/  S2R R2, SR_TID.X ;  /* 0x0000000000027919 */ /* 0x000eac0000002100 */
[----:B------:R-:W0:Y:S08]  /*0050*/  LDC R0, c[0x0][0x364] ;  /* 0x0000d900ff007b82 */ /* 0x000e300000000800 */
[----:B------:R-:W2:Y:S08]  /*0060*/  S2UR UR5, SR_CTAID.X ;  /* 0x00000000000579c3 */ /* 0x000eb00000002500 */
[----:B------:R-:W2:Y:S01]  /*0070*/  LDC R7, c[0x0][0x360] ;  /* 0x0000d800ff077b82 */ /* 0x000ea20000000800 */
[----:B0-----:R-:W-:-:S05]  /*0080*/  IMAD R0, R0, UR4, R3 ;  /* 0x0000000400007c24 */ /* 0x001fca000f8e0203 */
[----:B-1----:R-:W-:Y:S01]  /*0090*/  ISETP.GE.AND P0, PT, R0, UR7, PT ;  /* 0x0000000700007c0c */ /* 0x002fe2000bf06270 */
[----:B--2---:R-:W-:-:S05]  /*00a0*/  IMAD R7, R7, UR5, R2 ;  /* 0x0000000507077c24 */ /* 0x004fca000f8e0202 */
[----:B------:R-:W-:-:S13]  /*00b0*/  ISETP.GE.OR P0, PT, R7, UR6, P0 ;  /* 0x0000000607007c0c */ /* 0x000fda0008706670 */
[----:B------:R-:W-:Y:S05]  /*00c0*/  @P0 EXIT ;  /* 0x000000000000094d */ /* 0x000fea0003800000 */
[----:B------:R-:W0:Y:S01]  /*00d0*/  LDC.64 R2, c[0x0][0x380] ;  /* 0x0000e000ff027b82 */ /* 0x000e220000000a00 */
[----:B------:R-:W1:Y:S01]  /*00e0*/  LDCU.64 UR4, c[0x0][0x358] ;  /* 0x00006b00ff0477ac */ /* 0x000e620008000a00 */
[----:B------:R-:W-:-:S06]  /*00f0*/  IMAD R9, R0, UR6, R7 ;  /* 0x0000000600097c24 */ /* 0x000fcc000f8e0207 */
[----:B------:R-:W2:Y:S08]  /*0100*/  LDC.64 R4, c[0x0][0x388] ;  /* 0x0000e200ff047b82 */ /* 0x000eb00000000a00 */
[----:B------:R-:W3:Y:S01]  /*0110*/  LDC.64 R6, c[0x0][0x390] ;  /* 0x0000e400ff067b82 */ /* 0x000ee20000000a00 */
[----:B0-----:R-:W-:-:S06]  /*0120*/  IMAD.WIDE R2, R9, 0x4, R2 ;  /* 0x0000000409027825 */ /* 0x001fcc00078e0202 */
[----:B-1----:R-:W4:Y:S01]  /*0130*/  LDG.E R2, desc[UR4][R2.64] ;  /* 0x0000000402027981 */ /* 0x002f22000c1e1900 */
[----:B--2---:R-:W-:-:S06]  /*0140*/  IMAD.WIDE R4, R9, 0x4, R4 ;  /* 0x0000000409047825 */ /* 0x004fcc00078e0204 */
[----:B------:R-:W4:Y:S01]  /*0150*/  LDG.E R5, desc[UR4][R4.64] ;  /* 0x0000000404057981 */ /* 0x000f22000c1e1900 */
[----:B---3--:R-:W-:-:S04]  /*0160*/  IMAD.WIDE R6, R9, 0x4, R6 ;  /* 0x0000000409067825 */ /* 0x008fc800078e0206 */
[----:B----4-:R-:W-:-:S05]  /*0170*/  FMUL R9, R2, R5 ;  /* 0x0000000502097220 */ /* 0x010fca0000400000 */
[----:B------:R-:W-:Y:S01]  /*0180*/  STG.E desc[UR4][R6.64], R9 ;  /* 0x0000000906007986 */ /* 0x000fe2000c101904 */
[----:B------:R-:W-:Y:S05]  /*0190*/  EXIT ;  /* 0x000000000000794d */ /* 0x000fea0003800000 */
.L_x_0:
[----:B------:R-:W-:-:S00]  /*01a0*/  BRA `(.L_x_0) ;  /* 0xfffffffc00fc7947 */ /* 0x000fc0000383ffff */
[----:B------:R-:W-:-:S00]  /*01b0*/  NOP ;  /* 0x0000000000007918 */ /* 0x000fc00000000000 */
        /* <DEDUP_REMOVED lines=12> */
.L_x_43:


//--------------------- .text._Z17sigmoid_prime_vecPfS_i --------------------------
	.section	.text._Z17sigmoid_prime_vecPfS_i,"ax",@progbits
	.align	128
        .global         _Z17sigmoid_prime_vecPfS_i
        .type           _Z17sigmoid_prime_vecPfS_i,@function
        .size           _Z17sigmoid_prime_vecPfS_i,(.L_x_39 - _Z17sigmoid_prime_vecPfS_i)
        .other          _Z17sigmoid_prime_vecPfS_i,@"STO_CUDA_ENTRY STV_DEFAULT"
_Z17sigmoid_prime_vecPfS_i:
.text._Z17sigmoid_prime_vecPfS_i:
[----:B------:R-:W-:Y:S01]  /*0000*/  LDC R1, c[0x0][0x37c] ;  /* 0x0000df00ff017b82 */ /* 0x000fe20000000800 */
[----:B------:R-:W0:Y:S07]  /*0010*/  S2R R3, SR_TID.X ;  /* 0x0000000000037919 */ /* 0x000e2e0000002100 */
[----:B------:R-:W0:Y:S01]  /*0020*/  S2UR UR4, SR_CTAID.X ;  /* 0x00000000000479c3 */ /* 0x000e220000002500 */
[----:B------:R-:W1:Y:S07]  /*0030*/  LDCU UR5, c[0x0][0x390] ;  /* 0x00007200ff0577ac */ /* 0x000e6e0008000800 */
[----:B------:R-:W0:Y:S02]  /*0040*/  LDC R0, c[0x0][0x360] ;  /* 0x0000d800ff007b82 */ /* 0x000e240000000800 */
[----:B0-----:R-:W-:-:S05]  /*0050*/  IMAD R0, R0, UR4, R3 ;  /* 0x0000000400007c24 */ /* 0x001fca000f8e0203 */
[----:B-1----:R-:W-:-:S13]  /*0060*/  ISETP.GE.AND P0, PT, R0, UR5, PT ;  /* 0x0000000500007c0c */ /* 0x002fda000bf06270 */
[----:B------:R-:W-:Y:S05]  /*0070*/  @P0 EXIT ;  /* 0x000000000000094d */ /* 0x000fea0003800000 */
[----:B------:R-:W0:Y:S01]  /*0080*/  LDC.64 R2, c[0x0][0x380] ;  /* 0x0000e000ff027b82 */ /* 0x000e220000000a00 */
[----:B------:R-:W1:Y:S01]  /*0090*/  LDCU.64 UR4, c[0x0][0x358] ;  /* 0x00006b00ff0477ac */ /* 0x000e620008000a00 */
[----:B0-----:R-:W-:-:S06]  /*00a0*/  IMAD.WIDE R2, R0, 0x4, R2 ;  /* 0x0000000400027825 */ /* 0x001fcc00078e0202 */
[----:B-1----:R-:W2:Y:S01]  /*00b0*/  LDG.E R2, desc[UR4][R2.64] ;  /* 0x0000000402027981 */ /* 0x002ea2000c1e1900 */
[----:B------:R-:W-:Y:S02]  /*00c0*/  HFMA2 R5, -RZ, RZ, 0.96630859375, -0.0022525787353515625 ;  /* 0x3bbb989dff057431 */ /* 0x000fe400000001ff */
[----:B------:R-:W-:Y:S01]  /*00d0*/  IMAD.MOV.U32 R7, RZ, RZ, 0x437c0000 ;  /* 0x437c0000ff077424 */ /* 0x000fe200078e00ff */
[----:B------:R-:W-:Y:S02]  /*00e0*/  BSSY.RECONVERGENT B0, `(.L_x_1) ;  /* 0x0000018000007945 */ /* 0x000fe40003800200 */
[----:B--2---:R-:W-:-:S04]  /*00f0*/  FFMA.SAT R4, R2, -R5, 0.5 ;  /* 0x3f00000002047423 */ /* 0x004fc80000002805 */
[----:B------:R-:W-:-:S04]  /*0100*/  FFMA.RM R4, R4, R7, 12582913 ;  /* 0x4b40000104047423 */ /* 0x000fc80000004007 */
[C---:B------:R-:W-:Y:S01]  /*0110*/  FADD R5, R4.reuse, -12583039 ;  /* 0xcb40007f04057421 */ /* 0x040fe20000000000 */
[----:B------:R-:W-:-:S03]  /*0120*/  SHF.L.U32 R4, R4, 0x17, RZ ;  /* 0x0000001704047819 */ /* 0x000fc600000006ff */
[----:B------:R-:W-:-:S04]  /*0130*/  FFMA R5, R2, -1.4426950216293334961, -R5 ;  /* 0xbfb8aa3b02057823 */ /* 0x000fc80000000805 */
[----:B------:R-:W-:-:S04]  /*0140*/  FFMA R10, R2, -1.925963033500011079e-08, R5 ;  /* 0xb2a57060020a7823 */ /* 0x000fc80000000005 */
[----:B------:R-:W0:Y:S02]  /*0150*/  MUFU.EX2 R5, R10 ;  /* 0x0000000a00057308 */ /* 0x000e240000000800 */
[----:B0-----:R-:W-:-:S06]  /*0160*/  FMUL R11, R4, R5 ;  /* 0x00000005040b7220 */ /* 0x001fcc0000400000 */
[----:B------:R-:W0:Y:S02]  /*0170*/  F2F.F64.F32 R2, R11 ;  /* 0x0000000b00027310 */ /* 0x000e240000201800 */
[----:B0-----:R-:W-:-:S06]  /*0180*/  DADD R4, R2, 1 ;  /* 0x3ff0000002047429 */ /* 0x001fcc0000000000 */
[----:B------:R-:W0:Y:S04]  /*0190*/  MUFU.RCP64H R3, R5 ;  /* 0x0000000500037308 */ /* 0x000e280000001800 */
[----:B------:R-:W-:-:S05]  /*01a0*/  VIADD R2, R5, 0x300402 ;  /* 0x0030040205027836 */ /* 0x000fca0000000000 */
[----:B------:R-:W-:Y:S01]  /*01b0*/  FSETP.GEU.AND P0, PT, |R2|, 5.8789094863358348022e-39, PT ;  /* 0x004004020200780b */ /* 0x000fe20003f0e200 */
[----:B0-----:R-:W-:-:S08]  /*01c0*/  DFMA R6, -R4, R2, 1 ;  /* 0x3ff000000406742b */ /* 0x001fd00000000102 */
[----:B------:R-:W-:-:S08]  /*01d0*/  DFMA R6, R6, R6, R6 ;  /* 0x000000060606722b */ /* 0x000fd00000000006 */
[----:B------:R-:W-:-:S08]  /*01e0*/  DFMA R6, R2, R6, R2 ;  /* 0x000000060206722b */ /* 0x000fd00000000002 */
[----:B------:R-:W-:-:S08]  /*01f0*/  DFMA R8, -R4, R6, 1 ;  /* 0x3ff000000408742b */ /* 0x000fd00000000106 */
[----:B------:R-:W-:Y:S01]  /*0200*/  DFMA R6, R6, R8, R6 ;  /* 0x000000080606722b */ /* 0x000fe20000000006 */
[----:B------:R-:W-:Y:S10]  /*0210*/  @P0 BRA `(.L_x_2) ;  /* 0x0000000000100947 */ /* 0x000ff40003800000 */
[----:B------:R-:W-:-:S04]  /*0220*/  LOP3.LUT R2, R5, 0x7fffffff, RZ, 0xc0, !PT ;  /* 0x7fffffff05027812 */ /* 0x000fc800078ec0ff */
[----:B------:R-:W-:Y:S02]  /*0230*/  IADD3 R8, PT, PT, R2, -0x100000, RZ ;  /* 0xfff0000002087810 */ /* 0x000fe40007ffe0ff */
[----:B------:R-:W-:-:S07]  /*0240*/  MOV R2, 0x260 ;  /* 0x0000026000027802 */ /* 0x000fce0000000f00 */
[----:B------:R-:W-:Y:S05]  /*0250*/  CALL.REL.NOINC `($__internal_0_$__cuda_sm20_dblrcp_rn_slowpath_v3) ;  /* 0x0000000000207944 */ /* 0x000fea0003c00000 */
.L_x_2:
[----:B------:R-:W-:Y:S05]  /*0260*/  BSYNC.RECONVERGENT B0 ;  /* 0x0000000000007941 */ /* 0x000fea0003800200 */
.L_x_1:
[----:B------:R-:W0:Y:S01]  /*0270*/  LDC.64 R2, c[0x0][0x388] ;  /* 0x0000e200ff027b82 */ /* 0x000e220000000a00 */
[----:B------:R-:W1:Y:S02]  /*0280*/  F2F.F32.F64 R6, R6 ;  /* 0x0000000600067310 */ /* 0x000e640000301000 */
[----:B-1----:R-:W-:-:S04]  /*0290*/  FADD R5, -R6, 1 ;  /* 0x3f80000006057421 */ /* 0x002fc80000000100 */
[----:B------:R-:W-:Y:S01]  /*02a0*/  FMUL R5, R6, R5 ;  /* 0x0000000506057220 */ /* 0x000fe20000400000 */
[----:B0-----:R-:W-:-:S05]  /*02b0*/  IMAD.WIDE R2, R0, 0x4, R2 ;  /* 0x0000000400027825 */ /* 0x001fca00078e0202 */
[----:B------:R-:W-:Y:S01]  /*02c0*/  STG.E desc[UR4][R2.64], R5 ;  /* 0x0000000502007986 */ /* 0x000fe2000c101904 */
[----:B------:R-:W-:Y:S05]  /*02d0*/  EXIT ;  /* 0x000000000000794d */ /* 0x000fea0003800000 */
        .weak           $__internal_0_$__cuda_sm20_dblrcp_rn_slowpath_v3
        .type           $__internal_0_$__cuda_sm20_dblrcp_rn_slowpath_v3,@function
        .size           $__internal_0_$__cuda_sm20_dblrcp_rn_slowpath_v3,(.L_x_39 - $__internal_0_$__cuda_sm20_dblrcp_rn_slowpath_v3)
$__internal_0_$__cuda_sm20_dblrcp_rn_slowpath_v3:
[----:B------:R-:W-:Y:S01]  /*02e0*/  DSETP.GTU.AND P0, PT, |R4|, +INF , PT ;  /* 0x7ff000000400742a */ /* 0x000fe20003f0c200 */
[----:B------:R-:W-:-:S13]  /*02f0*/  BSSY.RECONVERGENT B1, `(.L_x_3) ;  /* 0x0000023000017945 */ /* 0x000fda0003800200 */
[----:B------:R-:W-:Y:S05]  /*0300*/  @P0 BRA `(.L_x_4) ;  /* 0x00000000007c0947 */ /* 0x000fea0003800000 */
[----:B------:R-:W-:-:S05]  /*0310*/  LOP3.LUT R3, R5, 0x7fffffff, RZ, 0xc0, !PT ;  /* 0x7fffffff05037812 */ /* 0x000fca00078ec0ff */
[----:B------:R-:W-:-:S05]  /*0320*/  VIADD R6, R3, 0xffffffff ;  /* 0xffffffff03067836 */ /* 0x000fca0000000000 */
[----:B------:R-:W-:-:S13]  /*0330*/  ISETP.GE.U32.AND P0, PT, R6, 0x7fefffff, PT ;  /* 0x7fefffff0600780c */ /* 0x000fda0003f06070 */
[----:B------:R-:W-:Y:S02]  /*0340*/  @P0 LOP3.LUT R7, R5, 0x7ff00000, RZ, 0x3c, !PT ;  /* 0x7ff0000005070812 */ /* 0x000fe400078e3cff */
[----:B------:R-:W-:Y:S01]  /*0350*/  @P0 MOV R6, RZ ;  /* 0x000000ff00060202 */ /* 0x000fe20000000f00 */
[----:B------:R-:W-:Y:S06]  /*0360*/  @P0 BRA `(.L_x_5) ;  /* 0x00000000006c0947 */ /* 0x000fec0003800000 */
[----:B------:R-:W-:-:S13]  /*0370*/  ISETP.GE.U32.AND P0, PT, R3, 0x1000001, PT ;  /* 0x010000010300780c */ /* 0x000fda0003f06070 */
[----:B------:R-:W-:Y:S05]  /*0380*/  @!P0 BRA `(.L_x_6) ;  /* 0x0000000000348947 */ /* 0x000fea0003800000 */
[----:B------:R-:W-:Y:S01]  /*0390*/  VIADD R7, R5, 0xc0200000 ;  /* 0xc020000005077836 */ /* 0x000fe20000000000 */
[----:B------:R-:W-:-:S03]  /*03a0*/  MOV R6, R4 ;  /* 0x0000000400067202 */ /* 0x000fc60000000f00 */
[----:B------:R-:W0:Y:S03]  /*03b0*/  MUFU.RCP64H R9, R7 ;  /* 0x0000000700097308 */ /* 0x000e260000001800 */
[----:B0-----:R-:W-:-:S08]  /*03c0*/  DFMA R10, -R6, R8, 1 ;  /* 0x3ff00000060a742b */ /* 0x001fd00000000108 */
[----:B------:R-:W-:-:S08]  /*03d0*/  DFMA R10, R10, R10, R10 ;  /* 0x0000000a0a0a722b */ /* 0x000fd0000000000a */
[----:B------:R-:W-:-:S08]  /*03e0*/  DFMA R10, R8, R10, R8 ;  /* 0x0000000a080a722b */ /* 0x000fd00000000008 */
[----:B------:R-:W-:-:S08]  /*03f0*/  DFMA R8, -R6, R10, 1 ;  /* 0x3ff000000608742b */ /* 0x000fd0000000010a */
[----:B------:R-:W-:-:S08]  /*0400*/  DFMA R8, R10, R8, R10 ;  /* 0x000000080a08722b */ /* 0x000fd0000000000a */
[----:B------:R-:W-:-:S08]  /*0410*/  DMUL R8, R8, 2.2250738585072013831e-308 ;  /* 0x0010000008087828 */ /* 0x000fd00000000000 */
[----:B------:R-:W-:-:S08]  /*0420*/  DFMA R4, -R4, R8, 1 ;  /* 0x3ff000000404742b */ /* 0x000fd00000000108 */
[----:B------:R-:W-:-:S08]  /*0430*/  DFMA R4, R4, R4, R4 ;  /* 0x000000040404722b */ /* 0x000fd00000000004 */
[----:B------:R-:W-:Y:S01]  /*0440*/  DFMA R6, R8, R4, R8 ;  /* 0x000000040806722b */ /* 0x000fe20000000008 */
[----:B------:R-:W-:Y:S10]  /*0450*/  BRA `(.L_x_5) ;  /* 0x0000000000307947 */ /* 0x000ff40003800000 */
.L_x_6:
[----:B------:R-:W-:Y:S01]  /*0460*/  DMUL R4, R4, 8.11296384146066816958e+31 ;  /* 0x4690000004047828 */ /* 0x000fe20000000000 */
[----:B------:R-:W-:-:S05]  /*0470*/  IMAD.MOV.U32 R6, RZ, RZ, R8 ;  /* 0x000000ffff067224 */ /* 0x000fca00078e0008 */
[----:B------:R-:W0:Y:S02]  /*0480*/  MUFU.RCP64H R7, R5 ;  /* 0x0000000500077308 */ /* 0x000e240000001800 */
[----:B0-----:R-:W-:-:S08]  /*0490*/  DFMA R8, -R4, R6, 1 ;  /* 0x3ff000000408742b */ /* 0x001fd00000000106 */
[----:B------:R-:W-:-:S08]  /*04a0*/  DFMA R8, R8, R8, R8 ;  /* 0x000000080808722b */ /* 0x000fd00000000008 */
[----:B------:R-:W-:-:S08]  /*04b0*/  DFMA R8, R6, R8, R6 ;  /* 0x000000080608722b */ /* 0x000fd00000000006 */
[----:B------:R-:W-:-:S08]  /*04c0*/  DFMA R6, -R4, R8, 1 ;  /* 0x3ff000000406742b */ /* 0x000fd00000000108 */
[----:B------:R-:W-:-:S08]  /*04d0*/  DFMA R6, R8, R6, R8 ;  /* 0x000000060806722b */ /* 0x000fd00000000008 */
[----:B------:R-:W-:Y:S01]  /*04e0*/  DMUL R6, R6, 8.11296384146066816958e+31 ;  /* 0x4690000006067828 */ /* 0x000fe20000000000 */
[----:B------:R-:W-:Y:S10]  /*04f0*/  BRA `(.L_x_5) ;  /* 0x0000000000087947 */ /* 0x000ff40003800000 */
.L_x_4:
[----:B------:R-:W-:Y:S02]  /*0500*/  LOP3.LUT R7, R5, 0x80000, RZ, 0xfc, !PT ;  /* 0x0008000005077812 */ /* 0x000fe400078efcff */
[----:B------:R-:W-:-:S07]  /*0510*/  MOV R6, R4 ;  /* 0x0000000400067202 */ /* 0x000fce0000000f00 */
.L_x_5:
[----:B------:R-:W-:Y:S05]  /*0520*/  BSYNC.RECONVERGENT B1 ;  /* 0x0000000000017941 */ /* 0x000fea0003800200 */
.L_x_3:
[----:B------:R-:W-:-:S04]  /*0530*/  MOV R3, 0x0 ;  /* 0x0000000000037802 */ /* 0x000fc80000000f00 */
[----:B------:R-:W-:Y:S05]  /*0540*/  RET.REL.NODEC R2 `(_Z17sigmoid_prime_vecPfS_i) ;  /* 0xfffffff802ac7950 */ /* 0x000fea0003c3ffff */
.L_x_7:
        /* <DEDUP_REMOVED lines=11> */
.L_x_39:


//--------------------- .text._Z10matrix_subPfS_S_ii --------------------------
	.section	.text._Z10matrix_subPfS_S_ii,"ax",@progbits
	.align	128
        .global         _Z10matrix_subPfS_S_ii
        .type           _Z10matrix_subPfS_S_ii,@function
        .size           _Z10matrix_subPfS_S_ii,(.L_x_45 - _Z10matrix_subPfS_S_ii)
        .other          _Z10matrix_subPfS_S_ii,@"STO_CUDA_ENTRY STV_DEFAULT"
_Z10matrix_subPfS_S_ii:
.text._Z10matrix_subPfS_S_ii:
        /* <DEDUP_REMOVED lines=23> */
[----:B----4-:R-:W-:-:S05]  /*0170*/  FADD R9, R2, -R5 ;  /* 0x8000000502097221 */ /* 0x010fca0000000000 */
[----:B------:R-:W-:Y:S01]  /*0180*/  STG.E desc[UR4][R6.64], R9 ;  /* 0x0000000906007986 */ /* 0x000fe2000c101904 */
[----:B------:R-:W-:Y:S05]  /*0190*/  EXIT ;  /* 0x000000000000794d */ /* 0x000fea0003800000 */
.L_x_8:
        /* <DEDUP_REMOVED lines=14> */
.L_x_45:


//--------------------- .text._Z19batch_outer_productPfS_S_iii --------------------------
	.section	.text._Z19batch_outer_productPfS_S_iii,"ax",@progbits
	.align	128
        .global         _Z19batch_outer_productPfS_S_iii
        .type           _Z19batch_outer_productPfS_S_iii,@function
        .size           _Z19batch_outer_productPfS_S_iii,(.L_x_46 - _Z19batch_outer_productPfS_S_iii)
        .other          _Z19batch_outer_productPfS_S_iii,@"STO_CUDA_ENTRY STV_DEFAULT"
_Z19batch_outer_productPfS_S_iii:
.text._Z19batch_outer_productPfS_S_iii:
[----:B------:R-:W-:Y:S01]  /*0000*/  LDC R1, c[0x0][0x37c] ;  /* 0x0000df00ff017b82 */ /* 0x000fe20000000800 */
[----:B------:R-:W0:Y:S07]  /*0010*/  S2R R5, SR_TID.X ;  /* 0x0000000000057919 */ /* 0x000e2e0000002100 */
[----:B------:R-:W1:Y:S01]  /*0020*/  LDC R0, c[0x0][0x364] ;  /* 0x0000d900ff007b82 */ /* 0x000e620000000800 */
[----:B------:R-:W2:Y:S01]  /*0030*/  LDCU.64 UR8, c[0x0][0x398] ;  /* 0x00007300ff0877ac */ /* 0x000ea20008000a00 */
[----:B------:R-:W1:Y:S01]  /*0040*/  S2R R3, SR_TID.Y ;  /* 0x0000000000037919 */ /* 0x000e620000002200 */
[----:B------:R-:W3:Y:S01]  /*0050*/  LDCU UR7, c[0x0][0x3a0] ;  /* 0x00007400ff0777ac */ /* 0x000ee20008000800 */
[----:B------:R-:W4:Y:S04]  /*0060*/  S2R R2, SR_TID.Z ;  /* 0x0000000000027919 */ /* 0x000f280000002300 */
[----:B------:R-:W0:Y:S08]  /*0070*/  S2UR UR5, SR_CTAID.X ;  /* 0x00000000000579c3 */ /* 0x000e300000002500 */
[----:B------:R-:W0:Y:S08]  /*0080*/  LDC R8, c[0x0][0x360] ;  /* 0x0000d800ff087b82 */ /* 0x000e300000000800 */
[----:B------:R-:W1:Y:S08]  /*0090*/  S2UR UR4, SR_CTAID.Y ;  /* 0x00000000000479c3 */ /* 0x000e700000002600 */
[----:B------:R-:W4:Y:S08]  /*00a0*/  S2UR UR6, SR_CTAID.Z ;  /* 0x00000000000679c3 */ /* 0x000f300000002700 */
[----:B------:R-:W4:Y:S01]  /*00b0*/  LDC R7, c[0x0][0x368] ;  /* 0x0000da00ff077b82 */ /* 0x000f220000000800 */
[----:B0-----:R-:W-:-:S05]  /*00c0*/  IMAD R8, R8, UR5, R5 ;  /* 0x0000000508087c24 */ /* 0x001fca000f8e0205 */
[----:B--2---:R-:W-:Y:S01]  /*00d0*/  ISETP.GE.AND P0, PT, R8, UR9, PT ;  /* 0x0000000908007c0c */ /* 0x004fe2000bf06270 */
[----:B-1----:R-:W-:-:S05]  /*00e0*/  IMAD R0, R0, UR4, R3 ;  /* 0x0000000400007c24 */ /* 0x002fca000f8e0203 */
[----:B------:R-:W-:Y:S01]  /*00f0*/  ISETP.GE.OR P0, PT, R0, UR8, P0 ;  /* 0x0000000800007c0c */ /* 0x000fe20008706670 */
[----:B----4-:R-:W-:-:S05]  /*0100*/  IMAD R7, R7, UR6, R2 ;  /* 0x0000000607077c24 */ /* 0x010fca000f8e0202 */
[----:B---3--:R-:W-:-:S13]  /*0110*/  ISETP.GE.OR P0, PT, R7, UR7, P0 ;  /* 0x0000000707007c0c */ /* 0x008fda0008706670 */
[----:B------:R-:W-:Y:S05]  /*0120*/  @P0 EXIT ;  /* 0x000000000000094d */ /* 0x000fea0003800000 */
[----:B------:R-:W0:Y:S01]  /*0130*/  LDC.64 R4, c[0x0][0x388] ;  /* 0x0000e200ff047b82 */ /* 0x000e220000000a00 */
[----:B------:R-:W1:Y:S01]  /*0140*/  LDCU.64 UR4, c[0x0][0x358] ;  /* 0x00006b00ff0477ac */ /* 0x000e620008000a00 */
[C---:B------:R-:W-:Y:S02]  /*0150*/  IMAD R11, R7.reuse, UR9, R8 ;  /* 0x00000009070b7c24 */ /* 0x040fe4000f8e0208 */
[----:B------:R-:W-:-:S04]  /*0160*/  IMAD R9, R7, UR8, R0 ;  /* 0x0000000807097c24 */ /* 0x000fc8000f8e0200 */
[----:B------:R-:W2:Y:S08]  /*0170*/  LDC.64 R2, c[0x0][0x380] ;  /* 0x0000e000ff027b82 */ /* 0x000eb00000000a00 */
[----:B------:R-:W3:Y:S01]  /*0180*/  LDC.64 R6, c[0x0][0x390] ;  /* 0x0000e400ff067b82 */ /* 0x000ee20000000a00 */
[----:B0-----:R-:W-:-:S06]  /*0190*/  IMAD.WIDE R4, R11, 0x4, R4 ;  /* 0x000000040b047825 */ /* 0x001fcc00078e0204 */
[----:B-1----:R-:W4:Y:S01]  /*01a0*/  LDG.E R5, desc[UR4][R4.64] ;  /* 0x0000000404057981 */ /* 0x002f22000c1e1900 */
[----:B--2---:R-:W-:-:S06]  /*01b0*/  IMAD.WIDE.U32 R2, R9, 0x4, R2 ;  /* 0x0000000409027825 */ /* 0x004fcc00078e0002 */
[----:B------:R-:W4:Y:S01]  /*01c0*/  LDG.E R2, desc[UR4][R2.64] ;  /* 0x0000000402027981 */ /* 0x000f22000c1e1900 */
[----:B------:R-:W-:-:S04]  /*01d0*/  IMAD R9, R9, UR9, R8 ;  /* 0x0000000909097c24 */ /* 0x000fc8000f8e0208 */
[----:B---3--:R-:W-:-:S04]  /*01e0*/  IMAD.WIDE R6, R9, 0x4, R6 ;  /* 0x0000000409067825 */ /* 0x008fc800078e0206 */
[----:B----4-:R-:W-:-:S05]  /*01f0*/  FMUL R9, R2, R5 ;  /* 0x0000000502097220 */ /* 0x010fca0000400000 */
[----:B------:R-:W-:Y:S01]  /*0200*/  STG.E desc[UR4][R6.64], R9 ;  /* 0x0000000906007986 */ /* 0x000fe2000c101904 */
[----:B------:R-:W-:Y:S05]  /*0210*/  EXIT ;  /* 0x000000000000794d */ /* 0x000fea0003800000 */
.L_x_9:
        /* <DEDUP_REMOVED lines=14> */
.L_x_46:


//--------------------- .text._Z9matmul_abPfS_S_iii --------------------------
	.section	.text._Z9matmul_abPfS_S_iii,"ax",@progbits
	.align	128
        .global         _Z9matmul_abPfS_S_iii
        .type           _Z9matmul_abPfS_S_iii,@function
        .size           _Z9matmul_abPfS_S_iii,(.L_x_47 - _Z9matmul_abPfS_S_iii)
        .other          _Z9matmul_abPfS_S_iii,@"STO_CUDA_ENTRY STV_DEFAULT"
_Z9matmul_abPfS_S_iii:
.text._Z9matmul_abPfS_S_iii:
[----:B------:R-:W-:Y:S01]  /*0000*/  LDC R1, c[0x0][0x37c] ;  /* 0x0000df00ff017b82 */ /* 0x000fe20000000800 */
[----:B------:R-:W0:Y:S07]  /*0010*/  S2R R5, SR_TID.X ;  /* 0x0000000000057919 */ /* 0x000e2e0000002100 */
[----:B------:R-:W1:Y:S01]  /*0020*/  LDC R16, c[0x0][0x364] ;  /* 0x0000d900ff107b82 */ /* 0x000e620000000800 */
[----:B------:R-:W2:Y:S01]  /*0030*/  LDCU UR6, c[0x0][0x398] ;  /* 0x00007300ff0677ac */ /* 0x000ea20008000800 */
[----:B------:R-:W1:Y:S06]  /*0040*/  S2R R3, SR_TID.Y ;  /* 0x0000000000037919 */ /* 0x000e6c0000002200 */
[----:B------:R-:W0:Y:S08]  /*0050*/  S2UR UR5, SR_CTAID.X ;  /* 0x00000000000579c3 */ /* 0x000e300000002500 */
[----:B------:R-:W0:Y:S08]  /*0060*/  LDC R0, c[0x0][0x360] ;  /* 0x0000d800ff007b82 */ /* 0x000e300000000800 */
[----:B------:R-:W1:Y:S08]  /*0070*/  S2UR UR4, SR_CTAID.Y ;  /* 0x00000000000479c3 */ /* 0x000e700000002600 */
[----:B------:R-:W3:Y:S01]  /*0080*/  LDC R17, c[0x0][0x3a0] ;  /* 0x0000e800ff117b82 */ /* 0x000ee20000000800 */
[----:B0-----:R-:W-:-:S02]  /*0090*/  IMAD R0, R0, UR5, R5 ;  /* 0x0000000500007c24 */ /* 0x001fc4000f8e0205 */
[----:B-1----:R-:W-:-:S03]  /*00a0*/  IMAD R16, R16, UR4, R3 ;  /* 0x0000000410107c24 */ /* 0x002fc6000f8e0203 */
[----:B---3--:R-:W-:-:S04]  /*00b0*/  ISETP.GE.AND P0, PT, R0, R17, PT ;  /* 0x000000110000720c */ /* 0x008fc80003f06270 */
[----:B--2---:R-:W-:-:S13]  /*00c0*/  ISETP.GE.OR P0, PT, R16, UR6, P0 ;  /* 0x0000000610007c0c */ /* 0x004fda0008706670 */
[----:B------:R-:W-:Y:S05]  /*00d0*/  @P0 EXIT ;  /* 0x000000000000094d */ /* 0x000fea0003800000 */
[----:B------:R-:W0:Y:S01]  /*00e0*/  LDC R19, c[0x0][0x39c] ;  /* 0x0000e700ff137b82 */ /* 0x000e220000000800 */
[----:B------:R-:W1:Y:S01]  /*00f0*/  LDCU.64 UR4, c[0x0][0x358] ;  /* 0x00006b00ff0477ac */ /* 0x000e620008000a00 */
[----:B------:R-:W-:Y:S01]  /*0100*/  HFMA2 R24, -RZ, RZ, 0, 0 ;  /* 0x00000000ff187431 */ /* 0x000fe200000001ff */
[----:B0-----:R-:W-:-:S13]  /*0110*/  ISETP.GE.AND P0, PT, R19, 0x1, PT ;  /* 0x000000011300780c */ /* 0x001fda0003f06270 */
[----:B-1----:R-:W-:Y:S05]  /*0120*/  @!P0 BRA `(.L_x_10) ;  /* 0x0000000400e08947 */ /* 0x002fea0003800000 */
[C---:B------:R-:W-:Y:S01]  /*0130*/  ISETP.GE.U32.AND P1, PT, R19.reuse, 0x8, PT ;  /* 0x000000081300780c */ /* 0x040fe20003f26070 */
[----:B------:R-:W-:Y:S01]  /*0140*/  IMAD R20, R16, R19, RZ ;  /* 0x0000001310147224 */ /* 0x000fe200078e02ff */
[----:B------:R-:W-:Y:S02]  /*0150*/  LOP3.LUT R27, R19, 0x7, RZ, 0xc0, !PT ;  /* 0x00000007131b7812 */ /* 0x000fe400078ec0ff */
[----:B------:R-:W-:Y:S02]  /*0160*/  MOV R24, RZ ;  /* 0x000000ff00187202 */ /* 0x000fe40000000f00 */
[----:B------:R-:W-:Y:S02]  /*0170*/  ISETP.NE.AND P0, PT, R27, RZ, PT ;  /* 0x000000ff1b00720c */ /* 0x000fe40003f05270 */
[----:B------:R-:W-:-:S05]  /*0180*/  MOV R21, RZ ;  /* 0x000000ff00157202 */ /* 0x000fca0000000f00 */
[----:B------:R-:W-:Y:S06]  /*0190*/  @!P1 BRA `(.L_x_11) ;  /* 0x0000000000c49947 */ /* 0x000fec0003800000 */
[----:B------:R-:W0:Y:S01]  /*01a0*/  LDC.64 R2, c[0x0][0x380] ;  /* 0x0000e000ff027b82 */ /* 0x000e220000000a00 */
[----:B------:R-:W-:Y:S02]  /*01b0*/  LOP3.LUT R21, R19, 0x7ffffff8, RZ, 0xc0, !PT ;  /* 0x7ffffff813157812 */ /* 0x000fe400078ec0ff */
[----:B------:R-:W-:Y:S02]  /*01c0*/  MOV R24, RZ ;  /* 0x000000ff00187202 */ /* 0x000fe40000000f00 */
[----:B------:R-:W-:Y:S02]  /*01d0*/  MOV R18, R0 ;  /* 0x0000000000127202 */ /* 0x000fe40000000f00 */
[----:B------:R-:W-:Y:S01]  /*01e0*/  IADD3 R22, PT, PT, -R21, RZ, RZ ;  /* 0x000000ff15167210 */ /* 0x000fe20007ffe1ff */
[----:B0-----:R-:W-:-:S03]  /*01f0*/  IMAD.WIDE.U32 R2, R20, 0x4, R2 ;  /* 0x0000000414027825 */ /* 0x001fc600078e0002 */
[----:B------:R-:W-:-:S04]  /*0200*/  IADD3 R4, P1, PT, R2, 0x10, RZ ;  /* 0x0000001002047810 */ /* 0x000fc80007f3e0ff */
[----:B------:R-:W-:-:S09]  /*0210*/  IADD3.X R5, PT, PT, RZ, R3, RZ, P1, !PT ;  /* 0x00000003ff057210 */ /* 0x000fd20000ffe4ff */
.L_x_12:
[----:B------:R-:W0:Y:S01]  /*0220*/  LDC.64 R14, c[0x0][0x388] ;  /* 0x0000e200ff0e7b82 */ /* 0x000e220000000a00 */
[----:B------:R-:W-:Y:S02]  /*0230*/  MOV R2, R4 ;  /* 0x0000000400027202 */ /* 0x000fe40000000f00 */
[----:B------:R-:W-:-:S05]  /*0240*/  MOV R3, R5 ;  /* 0x0000000500037202 */ /* 0x000fca0000000f00 */
[----:B------:R-:W2:Y:S04]  /*0250*/  LDG.E R25, desc[UR4][R2.64+-0x10] ;  /* 0xfffff00402197981 */ /* 0x000ea8000c1e1900 */
[----:B------:R-:W3:Y:S04]  /*0260*/  LDG.E R23, desc[UR4][R2.64+-0xc] ;  /* 0xfffff40402177981 */ /* 0x000ee8000c1e1900 */
[----:B------:R-:W4:Y:S04]  /*0270*/  LDG.E R29, desc[UR4][R2.64+-0x8] ;  /* 0xfffff804021d7981 */ /* 0x000f28000c1e1900 */
[----:B------:R-:W5:Y:S01]  /*0280*/  LDG.E R28, desc[UR4][R2.64+-0x4] ;  /* 0xfffffc04021c7981 */ /* 0x000f62000c1e1900 */
[----:B0-----:R-:W-:-:S05]  /*0290*/  IMAD.WIDE R14, R18, 0x4, R14 ;  /* 0x00000004120e7825 */ /* 0x001fca00078e020e */
[----:B------:R0:W2:Y:S01]  /*02a0*/  LDG.E R26, desc[UR4][R14.64] ;  /* 0x000000040e1a7981 */ /* 0x0000a2000c1e1900 */
[----:B------:R-:W-:-:S04]  /*02b0*/  IMAD.WIDE R12, R17, 0x4, R14 ;  /* 0x00000004110c7825 */ /* 0x000fc800078e020e */
[C---:B------:R-:W-:Y:S02]  /*02c0*/  IMAD.WIDE R4, R17.reuse, 0x4, R12 ;  /* 0x0000000411047825 */ /* 0x040fe400078e020c */
[----:B------:R-:W3:Y:S02]  /*02d0*/  LDG.E R12, desc[UR4][R12.64] ;  /* 0x000000040c0c7981 */ /* 0x000ee4000c1e1900 */
[C---:B------:R-:W-:Y:S02]  /*02e0*/  IMAD.WIDE R8, R17.reuse, 0x4, R4 ;  /* 0x0000000411087825 */ /* 0x040fe400078e0204 */
[----:B------:R-:W4:Y:S02]  /*02f0*/  LDG.E R4, desc[UR4][R4.64] ;  /* 0x0000000404047981 */ /* 0x000f24000c1e1900 */
[C---:B------:R-:W-:Y:S02]  /*0300*/  IMAD.WIDE R6, R17.reuse, 0x4, R8 ;  /* 0x0000000411067825 */ /* 0x040fe400078e0208 */
[----:B------:R-:W5:Y:S02]  /*0310*/  LDG.E R8, desc[UR4][R8.64] ;  /* 0x0000000408087981 */ /* 0x000f64000c1e1900 */
[----:B------:R-:W-:-:S02]  /*0320*/  IMAD.WIDE R10, R17, 0x4, R6 ;  /* 0x00000004110a7825 */ /* 0x000fc400078e0206 */
[----:B------:R-:W5:Y:S04]  /*0330*/  LDG.E R5, desc[UR4][R2.64] ;  /* 0x0000000402057981 */ /* 0x000f68000c1e1900 */
[----:B------:R-:W5:Y:S01]  /*0340*/  LDG.E R6, desc[UR4][R6.64] ;  /* 0x0000000406067981 */ /* 0x000f62000c1e1900 */
[----:B0-----:R-:W-:-:S03]  /*0350*/  IMAD.WIDE R14, R17, 0x4, R10 ;  /* 0x00000004110e7825 */ /* 0x001fc600078e020a */
[----:B------:R-:W5:Y:S04]  /*0360*/  LDG.E R10, desc[UR4][R10.64] ;  /* 0x000000040a0a7981 */ /* 0x000f68000c1e1900 */
[----:B------:R-:W5:Y:S04]  /*0370*/  LDG.E R13, desc[UR4][R14.64] ;  /* 0x000000040e0d7981 */ /* 0x000f68000c1e1900 */
[----:B------:R-:W5:Y:S04]  /*0380*/  LDG.E R7, desc[UR4][R2.64+0x4] ;  /* 0x0000040402077981 */ /* 0x000f68000c1e1900 */
[----:B------:R-:W5:Y:S01]  /*0390*/  LDG.E R9, desc[UR4][R2.64+0xc] ;  /* 0x00000c0402097981 */ /* 0x000f62000c1e1900 */
[----:B--2---:R-:W-:Y:S01]  /*03a0*/  FFMA R26, R25, R26, R24 ;  /* 0x0000001a191a7223 */ /* 0x004fe20000000018 */
[----:B------:R-:W-:-:S02]  /*03b0*/  IMAD.WIDE R24, R17, 0x4, R14 ;  /* 0x0000000411187825 */ /* 0x000fc400078e020e */
[----:B------:R-:W2:Y:S04]  /*03c0*/  LDG.E R14, desc[UR4][R2.64+0x8] ;  /* 0x00000804020e7981 */ /* 0x000ea8000c1e1900 */
[----:B------:R-:W2:Y:S01]  /*03d0*/  LDG.E R24, desc[UR4][R24.64] ;  /* 0x0000000418187981 */ /* 0x000ea2000c1e1900 */
[----:B---3--:R-:W-:Y:S01]  /*03e0*/  FFMA R12, R23, R12, R26 ;  /* 0x0000000c170c7223 */ /* 0x008fe2000000001a */
[----:B------:R-:W-:-:S03]  /*03f0*/  IADD3 R22, PT, PT, R22, 0x8, RZ ;  /* 0x0000000816167810 */ /* 0x000fc60007ffe0ff */
[----:B----4-:R-:W-:Y:S01]  /*0400*/  FFMA R29, R29, R4, R12 ;  /* 0x000000041d1d7223 */ /* 0x010fe2000000000c */
[----:B------:R-:W-:-:S03]  /*0410*/  ISETP.NE.AND P1, PT, R22, RZ, PT ;  /* 0x000000ff1600720c */ /* 0x000fc60003f25270 */
[----:B-----5:R-:W-:Y:S01]  /*0420*/  FFMA R8, R28, R8, R29 ;  /* 0x000000081c087223 */ /* 0x020fe2000000001d */
[----:B------:R-:W-:-:S03]  /*0430*/  IADD3 R4, P2, PT, R2, 0x20, RZ ;  /* 0x0000002002047810 */ /* 0x000fc60007f5e0ff */
[----:B------:R-:W-:Y:S01]  /*0440*/  FFMA R6, R5, R6, R8 ;  /* 0x0000000605067223 */ /* 0x000fe20000000008 */
[----:B------:R-:W-:Y:S02]  /*0450*/  IADD3.X R5, PT, PT, RZ, R3, RZ, P2, !PT ;  /* 0x00000003ff057210 */ /* 0x000fe400017fe4ff */
[----:B------:R-:W-:Y:S01]  /*0460*/  LEA R18, R17, R18, 0x3 ;  /* 0x0000001211127211 */ /* 0x000fe200078e18ff */
[----:B------:R-:W-:-:S04]  /*0470*/  FFMA R7, R7, R10, R6 ;  /* 0x0000000a07077223 */ /* 0x000fc80000000006 */
[----:B--2---:R-:W-:-:S04]  /*0480*/  FFMA R14, R14, R13, R7 ;  /* 0x0000000d0e0e7223 */ /* 0x004fc80000000007 */
[----:B------:R-:W-:Y:S01]  /*0490*/  FFMA R24, R9, R24, R14 ;  /* 0x0000001809187223 */ /* 0x000fe2000000000e */
[----:B------:R-:W-:Y:S06]  /*04a0*/  @P1 BRA `(.L_x_12) ;  /* 0xfffffffc005c1947 */ /* 0x000fec000383ffff */
.L_x_11:
[----:B------:R-:W-:Y:S05]  /*04b0*/  @!P0 BRA `(.L_x_10) ;  /* 0x0000000000fc8947 */ /* 0x000fea0003800000 */
[----:B------:R-:W-:Y:S02]  /*04c0*/  ISETP.GE.U32.AND P1, PT, R27, 0x4, PT ;  /* 0x000000041b00780c */ /* 0x000fe40003f26070 */
[----:B------:R-:W-:-:S04]  /*04d0*/  LOP3.LUT R14, R19, 0x3, RZ, 0xc0, !PT ;  /* 0x00000003130e7812 */ /* 0x000fc800078ec0ff */
[----:B------:R-:W-:-:S07]  /*04e0*/  ISETP.NE.AND P0, PT, R14, RZ, PT ;  /* 0x000000ff0e00720c */ /* 0x000fce0003f05270 */
[----:B------:R-:W-:Y:S06]  /*04f0*/  @!P1 BRA `(.L_x_13) ;  /* 0x00000000006c9947 */ /* 0x000fec0003800000 */
[----:B------:R-:W0:Y:S01]  /*0500*/  LDC.64 R4, c[0x0][0x388] ;  /* 0x0000e200ff047b82 */ /* 0x000e220000000a00 */
[----:B------:R-:W1:Y:S01]  /*0510*/  LDCU.64 UR6, c[0x0][0x380] ;  /* 0x00007000ff0677ac */ /* 0x000e620008000a00 */
[----:B------:R-:W-:Y:S01]  /*0520*/  IMAD R7, R21, R17, R0 ;  /* 0x0000001115077224 */ /* 0x000fe200078e0200 */
[CC--:B------:R-:W-:Y:S02]  /*0530*/  IADD3 R3, PT, PT, R20.reuse, R21.reuse, RZ ;  /* 0x0000001514037210 */ /* 0x0c0fe40007ffe0ff */
[----:B------:R-:W-:-:S03]  /*0540*/  IADD3 R8, P1, PT, R20, R21, RZ ;  /* 0x0000001514087210 */ /* 0x000fc60007f3e0ff */
[----:B------:R-:W2:Y:S01]  /*0550*/  LDC.64 R12, c[0x0][0x380] ;  /* 0x0000e000ff0c7b82 */ /* 0x000ea20000000a00 */
[----:B0-----:R-:W-:-:S04]  /*0560*/  IMAD.WIDE R4, R7, 0x4, R4 ;  /* 0x0000000407047825 */ /* 0x001fc800078e0204 */
[----:B------:R-:W-:Y:S02]  /*0570*/  IMAD.WIDE R6, R17, 0x4, R4 ;  /* 0x0000000411067825 */ /* 0x000fe400078e0204 */
[----:B------:R-:W3:Y:S02]  /*0580*/  LDG.E R4, desc[UR4][R4.64] ;  /* 0x0000000404047981 */ /* 0x000ee4000c1e1900 */
[----:B--2---:R-:W-:Y:S01]  /*0590*/  IMAD.WIDE.U32 R12, R3, 0x4, R12 ;  /* 0x00000004030c7825 */ /* 0x004fe200078e000c */
[----:B------:R-:W-:Y:S02]  /*05a0*/  IADD3.X R3, PT, PT, RZ, RZ, RZ, P1, !PT ;  /* 0x000000ffff037210 */ /* 0x000fe40000ffe4ff */
[----:B-1----:R-:W-:-:S03]  /*05b0*/  LEA R2, P1, R8, UR6, 0x2 ;  /* 0x0000000608027c11 */ /* 0x002fc6000f8210ff */
[----:B------:R-:W3:Y:S01]  /*05c0*/  LDG.E R13, desc[UR4][R12.64] ;  /* 0x000000040c0d7981 */ /* 0x000ee2000c1e1900 */
[----:B------:R-:W-:Y:S01]  /*05d0*/  LEA.HI.X R3, R8, UR7, R3, 0x2, P1 ;  /* 0x0000000708037c11 */ /* 0x000fe200088f1403 */
[C---:B------:R-:W-:Y:S02]  /*05e0*/  IMAD.WIDE R8, R17.reuse, 0x4, R6 ;  /* 0x0000000411087825 */ /* 0x040fe400078e0206 */
[----:B------:R-:W2:Y:S04]  /*05f0*/  LDG.E R6, desc[UR4][R6.64] ;  /* 0x0000000406067981 */ /* 0x000ea8000c1e1900 */
[----:B------:R-:W2:Y:S01]  /*0600*/  LDG.E R15, desc[UR4][R2.64+0x4] ;  /* 0x00000404020f7981 */ /* 0x000ea2000c1e1900 */
[----:B------:R-:W-:-:S03]  /*0610*/  IMAD.WIDE R10, R17, 0x4, R8 ;  /* 0x00000004110a7825 */ /* 0x000fc600078e0208 */
[----:B------:R-:W4:Y:S04]  /*0620*/  LDG.E R22, desc[UR4][R8.64] ;  /* 0x0000000408167981 */ /* 0x000f28000c1e1900 */
[----:B------:R-:W4:Y:S04]  /*0630*/  LDG.E R18, desc[UR4][R2.64+0x8] ;  /* 0x0000080402127981 */ /* 0x000f28000c1e1900 */
[----:B------:R-:W5:Y:S04]  /*0640*/  LDG.E R26, desc[UR4][R2.64+0xc] ;  /* 0x00000c04021a7981 */ /* 0x000f68000c1e1900 */
[----:B------:R-:W5:Y:S01]  /*0650*/  LDG.E R10, desc[UR4][R10.64] ;  /* 0x000000040a0a7981 */ /* 0x000f62000c1e1900 */
[----:B------:R-:W-:Y:S01]  /*0660*/  IADD3 R21, PT, PT, R21, 0x4, RZ ;  /* 0x0000000415157810 */ /* 0x000fe20007ffe0ff */
[----:B---3--:R-:W-:-:S04]  /*0670*/  FFMA R24, R13, R4, R24 ;  /* 0x000000040d187223 */ /* 0x008fc80000000018 */
[----:B--2---:R-:W-:-:S04]  /*0680*/  FFMA R15, R15, R6, R24 ;  /* 0x000000060f0f7223 */ /* 0x004fc80000000018 */
[----:B----4-:R-:W-:-:S04]  /*0690*/  FFMA R15, R18, R22, R15 ;  /* 0x00000016120f7223 */ /* 0x010fc8000000000f */
[----:B-----5:R-:W-:-:S07]  /*06a0*/  FFMA R24, R26, R10, R15 ;  /* 0x0000000a1a187223 */ /* 0x020fce000000000f */
.L_x_13:
[----:B------:R-:W-:Y:S05]  /*06b0*/  @!P0 BRA `(.L_x_10) ;  /* 0x00000000007c8947 */ /* 0x000fea0003800000 */
[----:B------:R-:W-:Y:S01]  /*06c0*/  ISETP.NE.AND P1, PT, R14, 0x1, PT ;  /* 0x000000010e00780c */ /* 0x000fe20003f25270 */
[----:B------:R-:W0:Y:S01]  /*06d0*/  LDC.64 R10, c[0x0][0x380] ;  /* 0x0000e000ff0a7b82 */ /* 0x000e220000000a00 */
[----:B------:R-:W-:-:S04]  /*06e0*/  LOP3.LUT R19, R19, 0x1, RZ, 0xc0, !PT ;  /* 0x0000000113137812 */ /* 0x000fc800078ec0ff */
[----:B------:R-:W-:-:S03]  /*06f0*/  ISETP.NE.U32.AND P0, PT, R19, 0x1, PT ;  /* 0x000000011300780c */ /* 0x000fc60003f05070 */
[----:B------:R-:W1:Y:S04]  /*0700*/  LDC.64 R8, c[0x0][0x388] ;  /* 0x0000e200ff087b82 */ /* 0x000e680000000a00 */
[CC--:B------:R-:W-:Y:S02]  /*0710*/  @P1 IADD3 R13, PT, PT, R20.reuse, R21.reuse, RZ ;  /* 0x00000015140d1210 */ /* 0x0c0fe40007ffe0ff */
[----:B------:R-:W-:Y:S02]  /*0720*/  @P1 IADD3 R12, P2, PT, R20, R21, RZ ;  /* 0x00000015140c1210 */ /* 0x000fe40007f5e0ff */
[----:B------:R-:W2:Y:S02]  /*0730*/  @P1 LDC.64 R2, c[0x0][0x380] ;  /* 0x0000e000ff021b82 */ /* 0x000ea40000000a00 */
[----:B------:R-:W-:-:S06]  /*0740*/  @P1 IADD3.X R14, PT, PT, RZ, RZ, RZ, P2, !PT ;  /* 0x000000ffff0e1210 */ /* 0x000fcc00017fe4ff */
[----:B------:R-:W3:Y:S01]  /*0750*/  LDC.64 R4, c[0x0][0x380] ;  /* 0x0000e000ff047b82 */ /* 0x000ee20000000a00 */
[----:B0-----:R-:W-:-:S04]  /*0760*/  @P1 IMAD.WIDE.U32 R10, R13, 0x4, R10 ;  /* 0x000000040d0a1825 */ /* 0x001fc800078e000a */
[C---:B------:R-:W-:Y:S01]  /*0770*/  @P1 IMAD R13, R21.reuse, R17, R0 ;  /* 0x00000011150d1224 */ /* 0x040fe200078e0200 */
[----:B------:R-:W-:Y:S01]  /*0780*/  @P1 IADD3 R21, PT, PT, R21, 0x2, RZ ;  /* 0x0000000215151810 */ /* 0x000fe20007ffe0ff */
[----:B------:R-:W4:Y:S01]  /*0790*/  @P1 LDG.E R11, desc[UR4][R10.64] ;  /* 0x000000040a0b1981 */ /* 0x000f22000c1e1900 */
[----:B------:R-:W0:Y:S01]  /*07a0*/  LDC.64 R6, c[0x0][0x388] ;  /* 0x0000e200ff067b82 */ /* 0x000e220000000a00 */
[----:B-1----:R-:W-:Y:S01]  /*07b0*/  @P1 IMAD.WIDE R8, R13, 0x4, R8 ;  /* 0x000000040d081825 */ /* 0x002fe200078e0208 */
[----:B------:R-:W-:Y:S02]  /*07c0*/  @!P0 IADD3 R15, PT, PT, R20, R21, RZ ;  /* 0x00000015140f8210 */ /* 0x000fe40007ffe0ff */
[----:B--2---:R-:W-:Y:S01]  /*07d0*/  @P1 LEA R2, P2, R12, R2, 0x2 ;  /* 0x000000020c021211 */ /* 0x004fe200078410ff */
[----:B------:R-:W-:-:S03]  /*07e0*/  @!P0 IMAD R21, R21, R17, R0 ;  /* 0x0000001115158224 */ /* 0x000fc600078e0200 */
[----:B------:R-:W-:Y:S01]  /*07f0*/  @P1 LEA.HI.X R3, R12, R3, R14, 0x2, P2 ;  /* 0x000000030c031211 */ /* 0x000fe200010f140e */
[----:B------:R-:W-:Y:S01]  /*0800*/  @P1 IMAD.WIDE R12, R17, 0x4, R8 ;  /* 0x00000004110c1825 */ /* 0x000fe200078e0208 */
[----:B------:R-:W4:Y:S03]  /*0810*/  @P1 LDG.E R14, desc[UR4][R8.64] ;  /* 0x00000004080e1981 */ /* 0x000f26000c1e1900 */
[----:B---3--:R-:W-:Y:S01]  /*0820*/  @!P0 IMAD.WIDE.U32 R4, R15, 0x4, R4 ;  /* 0x000000040f048825 */ /* 0x008fe200078e0004 */
[----:B------:R-:W2:Y:S04]  /*0830*/  @P1 LDG.E R2, desc[UR4][R2.64+0x4] ;  /* 0x0000040402021981 */ /* 0x000ea8000c1e1900 */
[----:B------:R-:W2:Y:S01]  /*0840*/  @P1 LDG.E R12, desc[UR4][R12.64] ;  /* 0x000000040c0c1981 */ /* 0x000ea2000c1e1900 */
[----:B0-----:R-:W-:-:S03]  /*0850*/  @!P0 IMAD.WIDE R6, R21, 0x4, R6 ;  /* 0x0000000415068825 */ /* 0x001fc600078e0206 */
[----:B------:R-:W3:Y:S04]  /*0860*/  @!P0 LDG.E R5, desc[UR4][R4.64] ;  /* 0x0000000404058981 */ /* 0x000ee8000c1e1900 */
[----:B------:R-:W3:Y:S01]  /*0870*/  @!P0 LDG.E R6, desc[UR4][R6.64] ;  /* 0x0000000406068981 */ /* 0x000ee2000c1e1900 */
[----:B----4-:R-:W-:-:S04]  /*0880*/  @P1 FFMA R11, R11, R14, R24 ;  /* 0x0000000e0b0b1223 */ /* 0x010fc80000000018 */
[----:B--2---:R-:W-:-:S04]  /*0890*/  @P1 FFMA R24, R2, R12, R11 ;  /* 0x0000000c02181223 */ /* 0x004fc8000000000b */
[----:B---3--:R-:W-:-:S07]  /*08a0*/  @!P0 FFMA R24, R5, R6, R24 ;  /* 0x0000000605188223 */ /* 0x008fce0000000018 */
.L_x_10:
[----:B------:R-:W0:Y:S01]  /*08b0*/  LDC.64 R2, c[0x0][0x390] ;  /* 0x0000e400ff027b82 */ /* 0x000e220000000a00 */
[----:B------:R-:W-:-:S04]  /*08c0*/  IMAD R17, R16, R17, R0 ;  /* 0x0000001110117224 */ /* 0x000fc800078e0200 */
[----:B0-----:R-:W-:-:S05]  /*08d0*/  IMAD.WIDE R2, R17, 0x4, R2 ;  /* 0x0000000411027825 */ /* 0x001fca00078e0202 */
[----:B------:R-:W-:Y:S01]  /*08e0*/  STG.E desc[UR4][R2.64], R24 ;  /* 0x0000001802007986 */ /* 0x000fe2000c101904 */
[----:B------:R-:W-:Y:S05]  /*08f0*/  EXIT ;  /* 0x000000000000794d */ /* 0x000fea0003800000 */
.L_x_14:
        /* <DEDUP_REMOVED lines=16> */
.L_x_47:


//--------------------- .text._Z10vector_addPfS_S_i --------------------------
	.section	.text._Z10vector_addPfS_S_i,"ax",@progbits
	.align	128
        .global         _Z10vector_addPfS_S_i
        .type           _Z10vector_addPfS_S_i,@function
        .size           _Z10vector_addPfS_S_i,(.L_x_48 - _Z10vector_addPfS_S_i)
        .other          _Z10vector_addPfS_S_i,@"STO_CUDA_ENTRY STV_DEFAULT"
_Z10vector_addPfS_S_i:
.text._Z10vector_addPfS_S_i:
        /* <DEDUP_REMOVED lines=9> */
[----:B------:R-:W1:Y:S07]  /*0090*/  LDCU.64 UR4, c[0x0][0x358] ;  /* 0x00006b00ff0477ac */ /* 0x000e6e0008000a00 */
[----:B------:R-:W2:Y:S08]  /*00a0*/  LDC.64 R4, c[0x0][0x388] ;  /* 0x0000e200ff047b82 */ /* 0x000eb00000000a00 */
[----:B------:R-:W3:Y:S01]  /*00b0*/  LDC.64 R6, c[0x0][0x390] ;  /* 0x0000e400ff067b82 */ /* 0x000ee20000000a00 */
[----:B0-----:R-:W-:-:S06]  /*00c0*/  IMAD.WIDE R2, R9, 0x4, R2 ;  /* 0x0000000409027825 */ /* 0x001fcc00078e0202 */
[----:B-1----:R-:W4:Y:S01]  /*00d0*/  LDG.E R2, desc[UR4][R2.64] ;  /* 0x0000000402027981 */ /* 0x002f22000c1e1900 */
[----:B--2---:R-:W-:-:S06]  /*00e0*/  IMAD.WIDE R4, R9, 0x4, R4 ;  /* 0x0000000409047825 */ /* 0x004fcc00078e0204 */
[----:B------:R-:W4:Y:S01]  /*00f0*/  LDG.E R5, desc[UR4][R4.64] ;  /* 0x0000000404057981 */ /* 0x000f22000c1e1900 */
[----:B---3--:R-:W-:-:S04]  /*0100*/  IMAD.WIDE R6, R9, 0x4, R6 ;  /* 0x0000000409067825 */ /* 0x008fc800078e0206 */
[----:B----4-:R-:W-:-:S05]  /*0110*/  FADD R9, R2, R5 ;  /* 0x0000000502097221 */ /* 0x010fca0000000000 */
[----:B------:R-:W-:Y:S01]  /*0120*/  STG.E desc[UR4][R6.64], R9 ;  /* 0x0000000906007986 */ /* 0x000fe2000c101904 */
[----:B------:R-:W-:Y:S05]  /*0130*/  EXIT ;  /* 0x000000000000794d */ /* 0x000fea0003800000 */
.L_x_15:
        /* <DEDUP_REMOVED lines=12> */
.L_x_48:


//--------------------- .text._Z7forwardPfS_S_S_S_iii --------------------------
	.section	.text._Z7forwardPfS_S_S_S_iii,"ax",@progbits
	.align	128
        .global         _Z7forwardPfS_S_S_S_iii
        .type           _Z7forwardPfS_S_S_S_iii,@function
        .size           _Z7forwardPfS_S_S_S_iii,(.L_x_40 - _Z7forwardPfS_S_S_S_iii)
        .other          _Z7forwardPfS_S_S_S_iii,@"STO_CUDA_ENTRY STV_DEFAULT"
_Z7forwardPfS_S_S_S_iii:
.text._Z7forwardPfS_S_S_S_iii:
[----:B------:R-:W-:Y:S01]  /*0000*/  LDC R1, c[0x0][0x37c] ;  /* 0x0000df00ff017b82 */ /* 0x000fe20000000800 */
[----:B------:R-:W0:Y:S07]  /*0010*/  S2R R3, SR_TID.Y ;  /* 0x0000000000037919 */ /* 0x000e2e0000002200 */
[----:B------:R-:W0:Y:S01]  /*0020*/  S2UR UR4, SR_CTAID.Y ;  /* 0x00000000000479c3 */ /* 0x000e220000002600 */
[----:B------:R-:W1:Y:S01]  /*0030*/  LDCU UR6, c[0x0][0x3b0] ;  /* 0x00007600ff0677ac */ /* 0x000e620008000800 */
[----:B------:R-:W2:Y:S01]  /*0040*/  S2R R2, SR_TID.X ;  /* 0x0000000000027919 */ /* 0x000ea20000002100 */
[----:B------:R-:W3:Y:S05]  /*0050*/  LDCU UR11, c[0x0][0x3ac] ;  /* 0x00007580ff0b77ac */ /* 0x000eea0008000800 */
[----:B------:R-:W0:Y:S08]  /*0060*/  LDC R0, c[0x0][0x364] ;  /* 0x0000d900ff007b82 */ /* 0x000e300000000800 */
[----:B------:R-:W2:Y:S08]  /*0070*/  S2UR UR5, SR_CTAID.X ;  /* 0x00000000000579c3 */ /* 0x000eb00000002500 */
[----:B------:R-:W2:Y:S01]  /*0080*/  LDC R7, c[0x0][0x360] ;  /* 0x0000d800ff077b82 */ /* 0x000ea20000000800 */
[----:B0-----:R-:W-:-:S05]  /*0090*/  IMAD R0, R0, UR4, R3 ;  /* 0x0000000400007c24 */ /* 0x001fca000f8e0203 */
[----:B-1----:R-:W-:Y:S01]  /*00a0*/  ISETP.GE.AND P0, PT, R0, UR6, PT ;  /* 0x0000000600007c0c */ /* 0x002fe2000bf06270 */
[----:B--2---:R-:W-:-:S05]  /*00b0*/  IMAD R7, R7, UR5, R2 ;  /* 0x0000000507077c24 */ /* 0x004fca000f8e0202 */
[----:B---3--:R-:W-:-:S13]  /*00c0*/  ISETP.GE.OR P0, PT, R7, UR11, P0 ;  /* 0x0000000b07007c0c */ /* 0x008fda0008706670 */
[----:B------:R-:W-:Y:S05]  /*00d0*/  @P0 EXIT ;  /* 0x000000000000094d */ /* 0x000fea0003800000 */
[----:B------:R-:W0:Y:S01]  /*00e0*/  LDCU UR7, c[0x0][0x3a8] ;  /* 0x00007500ff0777ac */ /* 0x000e220008000800 */
[----:B------:R-:W-:Y:S01]  /*00f0*/  HFMA2 R14, -RZ, RZ, 0, 0 ;  /* 0x00000000ff0e7431 */ /* 0x000fe200000001ff */
[----:B------:R-:W1:Y:S01]  /*0100*/  LDCU.64 UR12, c[0x0][0x358] ;  /* 0x00006b00ff0c77ac */ /* 0x000e620008000a00 */
[----:B0-----:R-:W-:-:S09]  /*0110*/  UISETP.GE.AND UP0, UPT, UR7, 0x1, UPT ;  /* 0x000000010700788c */ /* 0x001fd2000bf06270 */
[----:B-1----:R-:W-:Y:S05]  /*0120*/  BRA.U !UP0, `(.L_x_16) ;  /* 0x00000009089c7547 */ /* 0x002fea000b800000 */
[----:B------:R-:W-:Y:S02]  /*0130*/  UISETP.GE.U32.AND UP1, UPT, UR7, 0x10, UPT ;  /* 0x000000100700788c */ /* 0x000fe4000bf26070 */
[----:B------:R-:W-:Y:S01]  /*0140*/  IMAD R8, R0, UR7, RZ ;  /* 0x0000000700087c24 */ /* 0x000fe2000f8e02ff */
[----:B------:R-:W-:Y:S02]  /*0150*/  ULOP3.LUT UR10, UR7, 0xf, URZ, 0xc0, !UPT ;  /* 0x0000000f070a7892 */ /* 0x000fe4000f8ec0ff */
[----:B------:R-:W-:Y:S01]  /*0160*/  IMAD R9, R7, UR7, RZ ;  /* 0x0000000707097c24 */ /* 0x000fe2000f8e02ff */
[----:B------:R-:W-:Y:S01]  /*0170*/  MOV R14, RZ ;  /* 0x000000ff000e7202 */ /* 0x000fe20000000f00 */
[----:B------:R-:W-:Y:S01]  /*0180*/  UMOV UR4, URZ ;  /* 0x000000ff00047c82 */ /* 0x000fe20008000000 */
[----:B------:R-:W-:Y:S01]  /*0190*/  UISETP.NE.AND UP0, UPT, UR10, URZ, UPT ;  /* 0x000000ff0a00728c */ /* 0x000fe2000bf05270 */
[----:B------:R-:W-:Y:S10]  /*01a0*/  BRA.U !UP1, `(.L_x_17) ;  /* 0x0000000509107547 */ /* 0x000ff4000b800000 */
[----:B------:R-:W0:Y:S01]  /*01b0*/  LDC.64 R2, c[0x0][0x380] ;  /* 0x0000e000ff027b82 */ /* 0x000e220000000a00 */
[----:B------:R-:W1:Y:S01]  /*01c0*/  LDCU.64 UR8, c[0x0][0x388] ;  /* 0x00007100ff0877ac */ /* 0x000e620008000a00 */
[----:B------:R-:W-:Y:S02]  /*01d0*/  MOV R14, RZ ;  /* 0x000000ff000e7202 */ /* 0x000fe40000000f00 */
[----:B------:R-:W-:Y:S01]  /*01e0*/  MOV R6, R9 ;  /* 0x0000000900067202 */ /* 0x000fe20000000f00 */
[----:B------:R-:W-:Y:S02]  /*01f0*/  ULOP3.LUT UR4, UR7, 0x7ffffff0, URZ, 0xc0, !UPT ;  /* 0x7ffffff007047892 */ /* 0x000fe4000f8ec0ff */
[----:B-1----:R-:W-:Y:S02]  /*0200*/  UIADD3 UR5, UP1, UPT, UR8, 0x20, URZ ;  /* 0x0000002008057890 */ /* 0x002fe4000ff3e0ff */
[----:B------:R-:W-:Y:S02]  /*0210*/  UIADD3 UR8, UPT, UPT, -UR4, URZ, URZ ;  /* 0x000000ff04087290 */ /* 0x000fe4000fffe1ff */
[----:B------:R-:W-:Y:S01]  /*0220*/  UIADD3.X UR6, UPT, UPT, URZ, UR9, URZ, UP1, !UPT ;  /* 0x00000009ff067290 */ /* 0x000fe20008ffe4ff */
[----:B0-----:R-:W-:-:S03]  /*0230*/  IMAD.WIDE.U32 R2, R8, 0x4, R2 ;  /* 0x0000000408027825 */ /* 0x001fc600078e0002 */
[----:B------:R-:W-:-:S04]  /*0240*/  IADD3 R4, P0, PT, R2, 0x20, RZ ;  /* 0x0000002002047810 */ /* 0x000fc80007f1e0ff */
[----:B------:R-:W-:-:S09]  /*0250*/  IADD3.X R5, PT, PT, RZ, R3, RZ, P0, !PT ;  /* 0x00000003ff057210 */ /* 0x000fd200007fe4ff */
.L_x_18:
[----:B------:R-:W-:Y:S01]  /*0260*/  MOV R2, UR5 ;  /* 0x0000000500027c02 */ /* 0x000fe20008000f00 */
[----:B------:R-:W2:Y:S01]  /*0270*/  LDG.E R15, desc[UR12][R4.64+-0x20] ;  /* 0xffffe00c040f7981 */ /* 0x000ea2000c1e1900 */
[----:B------:R-:W-:-:S03]  /*0280*/  MOV R3, UR6 ;  /* 0x0000000600037c02 */ /* 0x000fc60008000f00 */
[----:B------:R-:W3:Y:S01]  /*0290*/  LDG.E R17, desc[UR12][R4.64+-0x1c] ;  /* 0xffffe40c04117981 */ /* 0x000ee2000c1e1900 */
[----:B------:R-:W-:-:S03]  /*02a0*/  IMAD.WIDE R2, R6, 0x4, R2 ;  /* 0x0000000406027825 */ /* 0x000fc600078e0202 */
[----:B------:R-:W4:Y:S04]  /*02b0*/  LDG.E R19, desc[UR12][R4.64+-0x18] ;  /* 0xffffe80c04137981 */ /* 0x000f28000c1e1900 */
[----:B------:R-:W2:Y:S04]  /*02c0*/  LDG.E R16, desc[UR12][R2.64+-0x20] ;  /* 0xffffe00c02107981 */ /* 0x000ea8000c1e1900 */
[----:B------:R-:W3:Y:S04]  /*02d0*/  LDG.E R24, desc[UR12][R2.64+-0x1c] ;  /* 0xffffe40c02187981 */ /* 0x000ee8000c1e1900 */
[----:B------:R-:W4:Y:S04]  /*02e0*/  LDG.E R18, desc[UR12][R2.64+-0x18] ;  /* 0xffffe80c02127981 */ /* 0x000f28000c1e1900 */
[----:B------:R-:W5:Y:S04]  /*02f0*/  LDG.E R20, desc[UR12][R4.64+-0x14] ;  /* 0xffffec0c04147981 */ /* 0x000f68000c1e1900 */
        /* <DEDUP_REMOVED lines=8> */
[----:B------:R-:W5:Y:S01]  /*0380*/  LDG.E R26, desc[UR12][R4.64+0x1c] ;  /* 0x00001c0c041a7981 */ /* 0x000f62000c1e1900 */
[----:B--2---:R-:W-:-:S03]  /*0390*/  FFMA R16, R15, R16, R14 ;  /* 0x000000100f107223 */ /* 0x004fc6000000000e */
[----:B------:R-:W2:Y:S01]  /*03a0*/  LDG.E R15, desc[UR12][R4.64+-0x4] ;  /* 0xfffffc0c040f7981 */ /* 0x000ea2000c1e1900 */
[----:B---3--:R-:W-:-:S03]  /*03b0*/  FFMA R24, R17, R24, R16 ;  /* 0x0000001811187223 */ /* 0x008fc60000000010 */
[----:B------:R-:W2:Y:S01]  /*03c0*/  LDG.E R14, desc[UR12][R2.64+-0x4] ;  /* 0xfffffc0c020e7981 */ /* 0x000ea2000c1e1900 */
[----:B----4-:R-:W-:-:S03]  /*03d0*/  FFMA R25, R19, R18, R24 ;  /* 0x0000001213197223 */ /* 0x010fc60000000018 */
[----:B------:R-:W3:Y:S04]  /*03e0*/  LDG.E R16, desc[UR12][R4.64] ;  /* 0x0000000c04107981 */ /* 0x000ee8000c1e1900 */
[----:B------:R-:W3:Y:S01]  /*03f0*/  LDG.E R17, desc[UR12][R2.64] ;  /* 0x0000000c02117981 */ /* 0x000ee2000c1e1900 */
[----:B-----5:R-:W-:-:S03]  /*0400*/  FFMA R25, R20, R21, R25 ;  /* 0x0000001514197223 */ /* 0x020fc60000000019 */
[----:B------:R-:W4:Y:S04]  /*0410*/  LDG.E R18, desc[UR12][R4.64+0x4] ;  /* 0x0000040c04127981 */ /* 0x000f28000c1e1900 */
[----:B------:R-:W4:Y:S01]  /*0420*/  LDG.E R19, desc[UR12][R2.64+0x4] ;  /* 0x0000040c02137981 */ /* 0x000f22000c1e1900 */
[----:B------:R-:W-:-:S03]  /*0430*/  FFMA R25, R22, R23, R25 ;  /* 0x0000001716197223 */ /* 0x000fc60000000019 */
[----:B------:R-:W5:Y:S04]  /*0440*/  LDG.E R20, desc[UR12][R4.64+0x8] ;  /* 0x0000080c04147981 */ /* 0x000f68000c1e1900 */
[----:B------:R-:W5:Y:S01]  /*0450*/  LDG.E R21, desc[UR12][R2.64+0x8] ;  /* 0x0000080c02157981 */ /* 0x000f62000c1e1900 */
[----:B------:R-:W-:-:S03]  /*0460*/  FFMA R25, R10, R11, R25 ;  /* 0x0000000b0a197223 */ /* 0x000fc60000000019 */
[----:B------:R-:W5:Y:S04]  /*0470*/  LDG.E R22, desc[UR12][R4.64+0xc] ;  /* 0x00000c0c04167981 */ /* 0x000f68000c1e1900 */
[----:B------:R-:W5:Y:S04]  /*0480*/  LDG.E R23, desc[UR12][R2.64+0xc] ;  /* 0x00000c0c02177981 */ /* 0x000f68000c1e1900 */
[----:B------:R-:W5:Y:S01]  /*0490*/  LDG.E R10, desc[UR12][R4.64+0x10] ;  /* 0x0000100c040a7981 */ /* 0x000f62000c1e1900 */
[----:B------:R-:W-:-:S03]  /*04a0*/  FFMA R28, R12, R13, R25 ;  /* 0x0000000d0c1c7223 */ /* 0x000fc60000000019 */
[----:B------:R-:W5:Y:S04]  /*04b0*/  LDG.E R11, desc[UR12][R2.64+0x10] ;  /* 0x0000100c020b7981 */ /* 0x000f68000c1e1900 */
[----:B------:R-:W5:Y:S04]  /*04c0*/  LDG.E R24, desc[UR12][R4.64+0x14] ;  /* 0x0000140c04187981 */ /* 0x000f68000c1e1900 */
[----:B------:R-:W5:Y:S04]  /*04d0*/  LDG.E R25, desc[UR12][R2.64+0x14] ;  /* 0x0000140c02197981 */ /* 0x000f68000c1e1900 */
[----:B------:R0:W5:Y:S04]  /*04e0*/  LDG.E R13, desc[UR12][R4.64+0x18] ;  /* 0x0000180c040d7981 */ /* 0x000168000c1e1900 */
[----:B------:R-:W5:Y:S01]  /*04f0*/  LDG.E R12, desc[UR12][R2.64+0x18] ;  /* 0x0000180c020c7981 */ /* 0x000f62000c1e1900 */
[----:B------:R-:W-:-:S04]  /*0500*/  UIADD3 UR8, UPT, UPT, UR8, 0x10, URZ ;  /* 0x0000001008087890 */ /* 0x000fc8000fffe0ff */
[----:B------:R-:W-:Y:S01]  /*0510*/  UISETP.NE.AND UP1, UPT, UR8, URZ, UPT ;  /* 0x000000ff0800728c */ /* 0x000fe2000bf25270 */
[----:B0-----:R-:W-:Y:S02]  /*0520*/  IADD3 R4, P0, PT, R4, 0x40, RZ ;  /* 0x0000004004047810 */ /* 0x001fe40007f1e0ff */
[----:B------:R-:W-:Y:S02]  /*0530*/  IADD3 R6, PT, PT, R6, 0x10, RZ ;  /* 0x0000001006067810 */ /* 0x000fe40007ffe0ff */
[----:B------:R-:W-:Y:S01]  /*0540*/  IADD3.X R5, PT, PT, RZ, R5, RZ, P0, !PT ;  /* 0x00000005ff057210 */ /* 0x000fe200007fe4ff */
[----:B--2---:R-:W-:-:S04]  /*0550*/  FFMA R15, R15, R14, R28 ;  /* 0x0000000e0f0f7223 */ /* 0x004fc8000000001c */
[----:B---3--:R-:W-:-:S04]  /*0560*/  FFMA R15, R16, R17, R15 ;  /* 0x00000011100f7223 */ /* 0x008fc8000000000f */
[----:B----4-:R-:W-:-:S04]  /*0570*/  FFMA R15, R18, R19, R15 ;  /* 0x00000013120f7223 */ /* 0x010fc8000000000f */
[----:B-----5:R-:W-:-:S04]  /*0580*/  FFMA R15, R20, R21, R15 ;  /* 0x00000015140f7223 */ /* 0x020fc8000000000f */
[----:B------:R-:W-:-:S04]  /*0590*/  FFMA R15, R22, R23, R15 ;  /* 0x00000017160f7223 */ /* 0x000fc8000000000f */
[----:B------:R-:W-:-:S04]  /*05a0*/  FFMA R11, R10, R11, R15 ;  /* 0x0000000b0a0b7223 */ /* 0x000fc8000000000f */
[----:B------:R-:W-:-:S04]  /*05b0*/  FFMA R24, R24, R25, R11 ;  /* 0x0000001918187223 */ /* 0x000fc8000000000b */
[----:B------:R-:W-:-:S04]  /*05c0*/  FFMA R13, R13, R12, R24 ;  /* 0x0000000c0d0d7223 */ /* 0x000fc80000000018 */
[----:B------:R-:W-:Y:S01]  /*05d0*/  FFMA R14, R26, R27, R13 ;  /* 0x0000001b1a0e7223 */ /* 0x000fe2000000000d */
[----:B------:R-:W-:Y:S06]  /*05e0*/  BRA.U UP1, `(.L_x_18) ;  /* 0xfffffffd011c7547 */ /* 0x000fec000b83ffff */
.L_x_17:
[----:B------:R-:W-:Y:S05]  /*05f0*/  BRA.U !UP0, `(.L_x_16) ;  /* 0x0000000508687547 */ /* 0x000fea000b800000 */
[----:B------:R-:W-:Y:S02]  /*0600*/  UISETP.GE.U32.AND UP0, UPT, UR10, 0x8, UPT ;  /* 0x000000080a00788c */ /* 0x000fe4000bf06070 */
[----:B------:R-:W-:-:S04]  /*0610*/  ULOP3.LUT UR6, UR7, 0x7, URZ, 0xc0, !UPT ;  /* 0x0000000707067892 */ /* 0x000fc8000f8ec0ff */
[----:B------:R-:W-:-:S03]  /*0620*/  UISETP.NE.AND UP1, UPT, UR6, URZ, UPT ;  /* 0x000000ff0600728c */ /* 0x000fc6000bf25270 */
[----:B------:R-:W-:Y:S08]  /*0630*/  BRA.U !UP0, `(.L_x_19) ;  /* 0x0000000108907547 */ /* 0x000ff0000b800000 */
[----:B------:R-:W0:Y:S01]  /*0640*/  LDC.64 R10, c[0x0][0x380] ;  /* 0x0000e000ff0a7b82 */ /* 0x000e220000000a00 */
[----:B------:R-:W1:Y:S01]  /*0650*/  LDCU.64 UR8, c[0x0][0x380] ;  /* 0x00007000ff0877ac */ /* 0x000e620008000a00 */
[C---:B------:R-:W-:Y:S02]  /*0660*/  IADD3 R3, PT, PT, R8.reuse, UR4, RZ ;  /* 0x0000000408037c10 */ /* 0x040fe4000fffe0ff */
[----:B------:R-:W-:Y:S02]  /*0670*/  IADD3 R6, P0, PT, R8, UR4, RZ ;  /* 0x0000000408067c10 */ /* 0x000fe4000ff1e0ff */
[----:B------:R-:W-:Y:S02]  /*0680*/  IADD3 R13, PT, PT, R9, UR4, RZ ;  /* 0x00000004090d7c10 */ /* 0x000fe4000fffe0ff */
[----:B------:R-:W2:Y:S01]  /*0690*/  LDC.64 R4, c[0x0][0x388] ;  /* 0x0000e200ff047b82 */ /* 0x000ea20000000a00 */
[----:B0-----:R-:W-:Y:S01]  /*06a0*/  IMAD.WIDE.U32 R10, R3, 0x4, R10 ;  /* 0x00000004030a7825 */ /* 0x001fe200078e000a */
[----:B------:R-:W-:-:S02]  /*06b0*/  IADD3.X R3, PT, PT, RZ, RZ, RZ, P0, !PT ;  /* 0x000000ffff037210 */ /* 0x000fc400007fe4ff */
[C---:B-1----:R-:W-:Y:S02]  /*06c0*/  LEA R2, P0, R6.reuse, UR8, 0x2 ;  /* 0x0000000806027c11 */ /* 0x042fe4000f8010ff */
[----:B------:R-:W3:Y:S02]  /*06d0*/  LDG.E R15, desc[UR12][R10.64] ;  /* 0x0000000c0a0f7981 */ /* 0x000ee4000c1e1900 */
[----:B------:R-:W-:Y:S01]  /*06e0*/  LEA.HI.X R3, R6, UR9, R3, 0x2, P0 ;  /* 0x0000000906037c11 */ /* 0x000fe200080f1403 */
[----:B--2---:R-:W-:-:S04]  /*06f0*/  IMAD.WIDE R4, R13, 0x4, R4 ;  /* 0x000000040d047825 */ /* 0x004fc800078e0204 */
[----:B------:R-:W2:Y:S04]  /*0700*/  LDG.E R18, desc[UR12][R2.64+0x4] ;  /* 0x0000040c02127981 */ /* 0x000ea8000c1e1900 */
[----:B------:R-:W3:Y:S04]  /*0710*/  LDG.E R16, desc[UR12][R4.64] ;  /* 0x0000000c04107981 */ /* 0x000ee8000c1e1900 */
[----:B------:R-:W2:Y:S04]  /*0720*/  LDG.E R17, desc[UR12][R4.64+0x4] ;  /* 0x0000040c04117981 */ /* 0x000ea8000c1e1900 */
[----:B------:R-:W4:Y:S04]  /*0730*/  LDG.E R19, desc[UR12][R4.64+0x8] ;  /* 0x0000080c04137981 */ /* 0x000f28000c1e1900 */
        /* <DEDUP_REMOVED lines=11> */
[----:B------:R-:W-:Y:S01]  /*07f0*/  UIADD3 UR4, UPT, UPT, UR4, 0x8, URZ ;  /* 0x0000000804047890 */ /* 0x000fe2000fffe0ff */
[----:B---3--:R-:W-:-:S04]  /*0800*/  FFMA R15, R15, R16, R14 ;  /* 0x000000100f0f7223 */ /* 0x008fc8000000000e */
[----:B--2---:R-:W-:-:S04]  /*0810*/  FFMA R15, R18, R17, R15 ;  /* 0x00000011120f7223 */ /* 0x004fc8000000000f */
[----:B----4-:R-:W-:-:S04]  /*0820*/  FFMA R15, R20, R19, R15 ;  /* 0x00000013140f7223 */ /* 0x010fc8000000000f */
[----:B-----5:R-:W-:-:S04]  /*0830*/  FFMA R15, R22, R21, R15 ;  /* 0x00000015160f7223 */ /* 0x020fc8000000000f */
[----:B------:R-:W-:-:S04]  /*0840*/  FFMA R15, R24, R23, R15 ;  /* 0x00000017180f7223 */ /* 0x000fc8000000000f */
[----:B------:R-:W-:-:S04]  /*0850*/  FFMA R13, R12, R13, R15 ;  /* 0x0000000d0c0d7223 */ /* 0x000fc8000000000f */
[----:B------:R-:W-:-:S04]  /*0860*/  FFMA R11, R6, R11, R13 ;  /* 0x0000000b060b7223 */ /* 0x000fc8000000000d */
[----:B------:R-:W-:-:S07]  /*0870*/  FFMA R14, R10, R25, R11 ;  /* 0x000000190a0e7223 */ /* 0x000fce000000000b */
.L_x_19:
        /* <DEDUP_REMOVED lines=13> */
[----:B-1----:R-:W-:-:S03]  /*0950*/  LEA R2, P0, R6, UR6, 0x2 ;  /* 0x0000000606027c11 */ /* 0x002fc6000f8010ff */
[----:B------:R-:W3:Y:S01]  /*0960*/  LDG.E R11, desc[UR12][R10.64] ;  /* 0x0000000c0a0b7981 */ /* 0x000ee2000c1e1900 */
        /* <DEDUP_REMOVED lines=8> */
[----:B------:R-:W5:Y:S01]  /*09f0*/  LDG.E R18, desc[UR12][R4.64+0xc] ;  /* 0x00000c0c04127981 */ /* 0x000f62000c1e1900 */
[----:B------:R-:W-:Y:S01]  /*0a00*/  UIADD3 UR4, UPT, UPT, UR4, 0x4, URZ ;  /* 0x0000000404047890 */ /* 0x000fe2000fffe0ff */
[----:B---3--:R-:W-:-:S04]  /*0a10*/  FFMA R6, R11, R6, R14 ;  /* 0x000000060b067223 */ /* 0x008fc8000000000e */
[----:B--2---:R-:W-:-:S04]  /*0a20*/  FFMA R6, R13, R12, R6 ;  /* 0x0000000c0d067223 */ /* 0x004fc80000000006 */
[----:B----4-:R-:W-:-:S04]  /*0a30*/  FFMA R6, R15, R16, R6 ;  /* 0x000000100f067223 */ /* 0x010fc80000000006 */
[----:B-----5:R-:W-:-:S07]  /*0a40*/  FFMA R14, R17, R18, R6 ;  /* 0x00000012110e7223 */ /* 0x020fce0000000006 */
.L_x_20:
[----:B------:R-:W-:Y:S05]  /*0a50*/  BRA.U !UP1, `(.L_x_16) ;  /* 0x0000000109507547 */ /* 0x000fea000b800000 */
[----:B------:R-:W0:Y:S01]  /*0a60*/  LDC.64 R4, c[0x0][0x380] ;  /* 0x0000e000ff047b82 */ /* 0x000e220000000a00 */
[----:B------:R-:W-:Y:S01]  /*0a70*/  IADD3 R11, PT, PT, R8, UR4, RZ ;  /* 0x00000004080b7c10 */ /* 0x000fe2000fffe0ff */
[----:B------:R-:W-:-:S06]  /*0a80*/  UIADD3 UR5, UPT, UPT, -UR5, URZ, URZ ;  /* 0x000000ff05057290 */ /* 0x000fcc000fffe1ff */
[----:B------:R-:W1:Y:S01]  /*0a90*/  LDC.64 R2, c[0x0][0x388] ;  /* 0x0000e200ff027b82 */ /* 0x000e620000000a00 */
[----:B0-----:R-:W-:Y:S01]  /*0aa0*/  IMAD.WIDE.U32 R4, R11, 0x4, R4 ;  /* 0x000000040b047825 */ /* 0x001fe200078e0004 */
[----:B------:R-:W-:Y:S02]  /*0ab0*/  IADD3 R11, PT, PT, R9, UR4, RZ ;  /* 0x00000004090b7c10 */ /* 0x000fe4000fffe0ff */
[----:B------:R-:W-:Y:S02]  /*0ac0*/  MOV R6, R4 ;  /* 0x0000000400067202 */ /* 0x000fe40000000f00 */
[----:B------:R-:W-:-:S07]  /*0ad0*/  MOV R13, R5 ;  /* 0x00000005000d7202 */ /* 0x000fce0000000f00 */
.L_x_21:
[----:B-1----:R-:W-:Y:S01]  /*0ae0*/  IMAD.WIDE R4, R11, 0x4, R2 ;  /* 0x000000040b047825 */ /* 0x002fe200078e0202 */
[----:B------:R-:W-:Y:S02]  /*0af0*/  MOV R9, R13 ;  /* 0x0000000d00097202 */ /* 0x000fe40000000f00 */
[----:B------:R-:W-:-:S03]  /*0b00*/  MOV R8, R6 ;  /* 0x0000000600087202 */ /* 0x000fc60000000f00 */
[----:B------:R-:W2:Y:S04]  /*0b10*/  LDG.E R4, desc[UR12][R4.64] ;  /* 0x0000000c04047981 */ /* 0x000ea8000c1e1900 */
[----:B------:R-:W2:Y:S01]  /*0b20*/  LDG.E R9, desc[UR12][R8.64] ;  /* 0x0000000c08097981 */ /* 0x000ea2000c1e1900 */
[----:B------:R-:W-:Y:S01]  /*0b30*/  UIADD3 UR5, UPT, UPT, UR5, 0x1, URZ ;  /* 0x0000000105057890 */ /* 0x000fe2000fffe0ff */
[----:B------:R-:W-:Y:S02]  /*0b40*/  IADD3 R6, P0, PT, R6, 0x4, RZ ;  /* 0x0000000406067810 */ /* 0x000fe40007f1e0ff */
[----:B------:R-:W-:Y:S01]  /*0b50*/  IADD3 R11, PT, PT, R11, 0x1, RZ ;  /* 0x000000010b0b7810 */ /* 0x000fe20007ffe0ff */
[----:B------:R-:W-:Y:S01]  /*0b60*/  UISETP.NE.AND UP0, UPT, UR5, URZ, UPT ;  /* 0x000000ff0500728c */ /* 0x000fe2000bf05270 */
[----:B------:R-:W-:Y:S01]  /*0b70*/  IADD3.X R13, PT, PT, RZ, R13, RZ, P0, !PT ;  /* 0x0000000dff0d7210 */ /* 0x000fe200007fe4ff */
[----:B--2---:R-:W-:-:S07]  /*0b80*/  FFMA R14, R9, R4, R14 ;  /* 0x00000004090e7223 */ /* 0x004fce000000000e */
[----:B------:R-:W-:Y:S05]  /*0b90*/  BRA.U UP0, `(.L_x_21) ;  /* 0xfffffffd00d07547 */ /* 0x000fea000b83ffff */
.L_x_16:
[----:B------:R-:W0:Y:S01]  /*0ba0*/  LDC.64 R2, c[0x0][0x390] ;  /* 0x0000e400ff027b82 */ /* 0x000e220000000a00 */
[----:B------:R-:W-:Y:S02]  /*0bb0*/  MOV R5, 0x3bbb989d ;  /* 0x3bbb989d00057802 */ /* 0x000fe40000000f00 */
[----:B------:R-:W-:-:S05]  /*0bc0*/  MOV R9, 0x437c0000 ;  /* 0x437c000000097802 */ /* 0x000fca0000000f00 */
[----:B------:R-:W1:Y:S01]  /*0bd0*/  LDC.64 R12, c[0x0][0x398] ;  /* 0x0000e600ff0c7b82 */ /* 0x000e620000000a00 */
[----:B0-----:R-:W-:-:S06]  /*0be0*/  IMAD.WIDE R2, R7, 0x4, R2 ;  /* 0x0000000407027825 */ /* 0x001fcc00078e0202 */
[----:B------:R-:W2:Y:S01]  /*0bf0*/  LDG.E R3, desc[UR12][R2.64] ;  /* 0x0000000c02037981 */ /* 0x000ea2000c1e1900 */
[----:B------:R-:W-:Y:S01]  /*0c00*/  IMAD R0, R0, UR11, R7 ;  /* 0x0000000b00007c24 */ /* 0x000fe2000f8e0207 */
[----:B------:R-:W-:Y:S01]  /*0c10*/  BSSY.RECONVERGENT B0, `(.L_x_22) ;  /* 0x000001b000007945 */ /* 0x000fe20003800200 */
[----:B--2---:R-:W-:-:S04]  /*0c20*/  FADD R14, R3, R14 ;  /* 0x0000000e030e7221 */ /* 0x004fc80000000000 */
[----:B------:R-:W-:-:S04]  /*0c30*/  FFMA.SAT R4, R14, -R5, 0.5 ;  /* 0x3f0000000e047423 */ /* 0x000fc80000002805 */
        /* <DEDUP_REMOVED lines=10> */
[----:B------:R-:W-:-:S04]  /*0ce0*/  IADD3 R8, PT, PT, R5, 0x300402, RZ ;  /* 0x0030040205087810 */ /* 0x000fc80007ffe0ff */
[----:B------:R-:W-:Y:S02]  /*0cf0*/  FSETP.GEU.AND P0, PT, |R8|, 5.8789094863358348022e-39, PT ;  /* 0x004004020800780b */ /* 0x000fe40003f0e200 */
[----:B0-----:R-:W-:-:S08]  /*0d00*/  DFMA R2, -R4, R8, 1 ;  /* 0x3ff000000402742b */ /* 0x001fd00000000108 */
[----:B------:R-:W-:Y:S01]  /*0d10*/  DFMA R10, R2, R2, R2 ;  /* 0x00000002020a722b */ /* 0x000fe20000000002 */
[----:B-1----:R-:W-:-:S05]  /*0d20*/  IMAD.WIDE R2, R0, 0x4, R12 ;  /* 0x0000000400027825 */ /* 0x002fca00078e020c */
[----:B------:R0:W-:Y:S02]  /*0d30*/  STG.E desc[UR12][R2.64], R14 ;  /* 0x0000000e02007986 */ /* 0x0001e4000c10190c */
[----:B------:R-:W-:-:S08]  /*0d40*/  DFMA R10, R8, R10, R8 ;  /* 0x0000000a080a722b */ /* 0x000fd00000000008 */
[----:B------:R-:W-:-:S08]  /*0d50*/  DFMA R6, -R4, R10, 1 ;  /* 0x3ff000000406742b */ /* 0x000fd0000000010a */
[----:B------:R-:W-:Y:S01]  /*0d60*/  DFMA R6, R10, R6, R10 ;  /* 0x000000060a06722b */ /* 0x000fe2000000000a */
[----:B0-----:R-:W-:Y:S10]  /*0d70*/  @P0 BRA `(.L_x_23) ;  /* 0x0000000000100947 */ /* 0x001ff40003800000 */
[----:B------:R-:W-:-:S04]  /*0d80*/  LOP3.LUT R2, R5, 0x7fffffff, RZ, 0xc0, !PT ;  /* 0x7fffffff05027812 */ /* 0x000fc800078ec0ff */
[----:B------:R-:W-:Y:S02]  /*0d90*/  IADD3 R8, PT, PT, R2, -0x100000, RZ ;  /* 0xfff0000002087810 */ /* 0x000fe40007ffe0ff */
[----:B------:R-:W-:-:S07]  /*0da0*/  MOV R2, 0xdc0 ;  /* 0x00000dc000027802 */ /* 0x000fce0000000f00 */
[----:B------:R-:W-:Y:S05]  /*0db0*/  CALL.REL.NOINC `($__internal_1_$__cuda_sm20_dblrcp_rn_slowpath_v3) ;  /* 0x0000000000187944 */ /* 0x000fea0003c00000 */
.L_x_23:
[----:B------:R-:W-:Y:S05]  /*0dc0*/  BSYNC.RECONVERGENT B0 ;  /* 0x0000000000007941 */ /* 0x000fea0003800200 */
.L_x_22:
[----:B------:R-:W0:Y:S01]  /*0dd0*/  LDC.64 R2, c[0x0][0x3a0] ;  /* 0x0000e800ff027b82 */ /* 0x000e220000000a00 */
[----:B------:R-:W1:Y:S01]  /*0de0*/  F2F.F32.F64 R7, R6 ;  /* 0x0000000600077310 */ /* 0x000e620000301000 */
[----:B0-----:R-:W-:-:S05]  /*0df0*/  IMAD.WIDE R2, R0, 0x4, R2 ;  /* 0x0000000400027825 */ /* 0x001fca00078e0202 */
[----:B-1----:R-:W-:Y:S01]  /*0e00*/  STG.E desc[UR12][R2.64], R7 ;  /* 0x0000000702007986 */ /* 0x002fe2000c10190c */
[----:B------:R-:W-:Y:S05]  /*0e10*/  EXIT ;  /* 0x000000000000794d */ /* 0x000fea0003800000 */
        .weak           $__internal_1_$__cuda_sm20_dblrcp_rn_slowpath_v3
        .type           $__internal_1_$__cuda_sm20_dblrcp_rn_slowpath_v3,@function
        .size           $__internal_1_$__cuda_sm20_dblrcp_rn_slowpath_v3,(.L_x_40 - $__internal_1_$__cuda_sm20_dblrcp_rn_slowpath_v3)
$__internal_1_$__cuda_sm20_dblrcp_rn_slowpath_v3:
[----:B------:R-:W-:Y:S01]  /*0e20*/  DSETP.GTU.AND P0, PT, |R4|, +INF , PT ;  /* 0x7ff000000400742a */ /* 0x000fe20003f0c200 */
[----:B------:R-:W-:-:S13]  /*0e30*/  BSSY.RECONVERGENT B1, `(.L_x_24) ;  /* 0x0000023000017945 */ /* 0x000fda0003800200 */
[----:B------:R-:W-:Y:S05]  /*0e40*/  @P0 BRA `(.L_x_25) ;  /* 0x00000000007c0947 */ /* 0x000fea0003800000 */
[----:B------:R-:W-:-:S04]  /*0e50*/  LOP3.LUT R3, R5, 0x7fffffff, RZ, 0xc0, !PT ;  /* 0x7fffffff05037812 */ /* 0x000fc800078ec0ff */
[----:B------:R-:W-:-:S04]  /*0e60*/  IADD3 R6, PT, PT, R3, -0x1, RZ ;  /* 0xffffffff03067810 */ /* 0x000fc80007ffe0ff */
[----:B------:R-:W-:-:S13]  /*0e70*/  ISETP.GE.U32.AND P0, PT, R6, 0x7fefffff, PT ;  /* 0x7fefffff0600780c */ /* 0x000fda0003f06070 */
[----:B------:R-:W-:Y:S02]  /*0e80*/  @P0 LOP3.LUT R7, R5, 0x7ff00000, RZ, 0x3c, !PT ;  /* 0x7ff0000005070812 */ /* 0x000fe400078e3cff */
[----:B------:R-:W-:Y:S01]  /*0e90*/  @P0 MOV R6, RZ ;  /* 0x000000ff00060202 */ /* 0x000fe20000000f00 */
[----:B------:R-:W-:Y:S06]  /*0ea0*/  @P0 BRA `(.L_x_26) ;  /* 0x00000000006c0947 */ /* 0x000fec0003800000 */
[----:B------:R-:W-:-:S13]  /*0eb0*/  ISETP.GE.U32.AND P0, PT, R3, 0x1000001, PT ;  /* 0x010000010300780c */ /* 0x000fda0003f06070 */
[----:B------:R-:W-:Y:S05]  /*0ec0*/  @!P0 BRA `(.L_x_27) ;  /* 0x0000000000348947 */ /* 0x000fea0003800000 */
[----:B------:R-:W-:Y:S02]  /*0ed0*/  IADD3 R7, PT, PT, R5, -0x3fe00000, RZ ;  /* 0xc020000005077810 */ /* 0x000fe40007ffe0ff */
[----:B------:R-:W-:Y:S02]  /*0ee0*/  MOV R6, R4 ;  /* 0x0000000400067202 */ /* 0x000fe40000000f00 */
[----:B------:R-:W0:Y:S04]  /*0ef0*/  MUFU.RCP64H R9, R7 ;  /* 0x0000000700097308 */ /* 0x000e280000001800 */
        /* <DEDUP_REMOVED lines=10> */
.L_x_27:
[----:B------:R-:W-:Y:S01]  /*0fa0*/  DMUL R4, R4, 8.11296384146066816958e+31 ;  /* 0x4690000004047828 */ /* 0x000fe20000000000 */
[----:B------:R-:W-:-:S05]  /*0fb0*/  MOV R6, R8 ;  /* 0x0000000800067202 */ /* 0x000fca0000000f00 */
        /* <DEDUP_REMOVED lines=8> */
.L_x_25:
[----:B------:R-:W-:Y:S02]  /*1040*/  LOP3.LUT R7, R5, 0x80000, RZ, 0xfc, !PT ;  /* 0x0008000005077812 */ /* 0x000fe400078efcff */
[----:B------:R-:W-:-:S07]  /*1050*/  MOV R6, R4 ;  /* 0x0000000400067202 */ /* 0x000fce0000000f00 */
.L_x_26:
[----:B------:R-:W-:Y:S05]  /*1060*/  BSYNC.RECONVERGENT B1 ;  /* 0x0000000000017941 */ /* 0x000fea0003800200 */
.L_x_24:
[----:B------:R-:W-:-:S04]  /*1070*/  MOV R3, 0x0 ;  /* 0x0000000000037802 */ /* 0x000fc80000000f00 */
[----:B------:R-:W-:Y:S05]  /*1080*/  RET.REL.NODEC R2 `(_Z7forwardPfS_S_S_S_iii) ;  /* 0xffffffec02dc7950 */ /* 0x000fea0003c3ffff */
.L_x_28:
        /* <DEDUP_REMOVED lines=15> */
.L_x_40:


//--------------------- .text._Z13update_biasesPfS_S_ii --------------------------
	.section	.text._Z13update_biasesPfS_S_ii,"ax",@progbits
	.align	128
        .global         _Z13update_biasesPfS_S_ii
        .type           _Z13update_biasesPfS_S_ii,@function
        .size           _Z13update_biasesPfS_S_ii,(.L_x_41 - _Z13update_biasesPfS_S_ii)
        .other          _Z13update_biasesPfS_S_ii,@"STO_CUDA_ENTRY STV_DEFAULT"
_Z13update_biasesPfS_S_ii:
.text._Z13update_biasesPfS_S_ii:
        /* <DEDUP_REMOVED lines=10> */
[----:B------:R-:W2:Y:S01]  /*00a0*/  LDCU UR6, c[0x0][0x39c] ;  /* 0x00007380ff0677ac */ /* 0x000ea20008000800 */
[----:B0-----:R-:W-:-:S05]  /*00b0*/  IMAD.WIDE R2, R0, 0x4, R2 ;  /* 0x0000000400027825 */ /* 0x001fca00078e0202 */
[----:B-1----:R0:W3:Y:S01]  /*00c0*/  LDG.E R10, desc[UR4][R2.64] ;  /* 0x00000004020a7981 */ /* 0x0020e2000c1e1900 */
[----:B--2---:R-:W1:Y:S01]  /*00d0*/  I2F.F64 R6, UR6 ;  /* 0x0000000600067d12 */ /* 0x004e620008201c00 */
[----:B------:R-:W-:Y:S01]  /*00e0*/  IMAD.MOV.U32 R4, RZ, RZ, 0x1 ;  /* 0x00000001ff047424 */ /* 0x000fe200078e00ff */
[----:B------:R-:W-:Y:S01]  /*00f0*/  UMOV UR6, 0x9999999a ;  /* 0x9999999a00067882 */ /* 0x000fe20000000000 */
[----:B------:R-:W-:-:S05]  /*0100*/  UMOV UR7, 0x3fb99999 ;  /* 0x3fb9999900077882 */ /* 0x000fca0000000000 */
[----:B-1----:R-:W1:Y:S02]  /*0110*/  MUFU.RCP64H R5, R7 ;  /* 0x0000000700057308 */ /* 0x002e640000001800 */
[----:B-1----:R-:W-:-:S08]  /*0120*/  DFMA R8, -R6, R4, 1 ;  /* 0x3ff000000608742b */ /* 0x002fd00000000104 */
[----:B------:R-:W-:-:S08]  /*0130*/  DFMA R8, R8, R8, R8 ;  /* 0x000000080808722b */ /* 0x000fd00000000008 */
[----:B------:R-:W-:-:S08]  /*0140*/  DFMA R8, R4, R8, R4 ;  /* 0x000000080408722b */ /* 0x000fd00000000004 */
[----:B------:R-:W-:-:S08]  /*0150*/  DFMA R4, -R6, R8, 1 ;  /* 0x3ff000000604742b */ /* 0x000fd00000000108 */
[----:B------:R-:W-:-:S08]  /*0160*/  DFMA R4, R8, R4, R8 ;  /* 0x000000040804722b */ /* 0x000fd00000000008 */
[----:B0-----:R-:W-:-:S08]  /*0170*/  DMUL R2, R4, -UR6 ;  /* 0x8000000604027c28 */ /* 0x001fd00008000000 */
[----:B------:R-:W-:-:S08]  /*0180*/  DFMA R8, -R6, R2, -UR6 ;  /* 0x8000000606087e2b */ /* 0x000fd00008000102 */
[----:B------:R-:W-:-:S10]  /*0190*/  DFMA R2, R4, R8, R2 ;  /* 0x000000080402722b */ /* 0x000fd40000000002 */
[----:B------:R-:W-:-:S05]  /*01a0*/  FFMA R8, RZ, R7, R3 ;  /* 0x00000007ff087223 */ /* 0x000fca0000000003 */
[----:B------:R-:W-:Y:S01]  /*01b0*/  FSETP.GT.AND P0, PT, |R8|, 1.469367938527859385e-39, PT ;  /* 0x001000000800780b */ /* 0x000fe20003f04200 */
[----:B---3--:R0:W1:-:S12]  /*01c0*/  F2F.F64.F32 R4, R10 ;  /* 0x0000000a00047310 */ /* 0x0080580000201800 */
[----:B------:R-:W-:Y:S05]  /*01d0*/  @P0 BRA `(.L_x_29) ;  /* 0x0000000000080947 */ /* 0x000fea0003800000 */
[----:B------:R-:W-:-:S07]  /*01e0*/  MOV R8, 0x200 ;  /* 0x0000020000087802 */ /* 0x000fce0000000f00 */
[----:B01----:R-:W-:Y:S05]  /*01f0*/  CALL.REL.NOINC `($__internal_2_$__cuda_sm20_div_rn_f64_full) ;  /* 0x0000000000287944 */ /* 0x003fea0003c00000 */
.L_x_29:
[----:B------:R-:W2:Y:S08]  /*0200*/  LDC.64 R6, c[0x0][0x388] ;  /* 0x0000e200ff067b82 */ /* 0x000eb00000000a00 */
[----:B0-----:R-:W0:Y:S01]  /*0210*/  LDC.64 R10, c[0x0][0x390] ;  /* 0x0000e400ff0a7b82 */ /* 0x001e220000000a00 */
[----:B--2---:R-:W-:-:S06]  /*0220*/  IMAD.WIDE R6, R0, 0x4, R6 ;  /* 0x0000000400067825 */ /* 0x004fcc00078e0206 */
[----:B------:R-:W2:Y:S02]  /*0230*/  LDG.E R6, desc[UR4][R6.64] ;  /* 0x0000000406067981 */ /* 0x000ea4000c1e1900 */
[----:B--2---:R-:W1:Y:S02]  /*0240*/  F2F.F64.F32 R8, R6 ;  /* 0x0000000600087310 */ /* 0x004e640000201800 */
[----:B-1----:R-:W-:Y:S01]  /*0250*/  DFMA R4, R8, R2, R4 ;  /* 0x000000020804722b */ /* 0x002fe20000000004 */
[----:B0-----:R-:W-:-:S09]  /*0260*/  IMAD.WIDE R2, R0, 0x4, R10 ;  /* 0x0000000400027825 */ /* 0x001fd200078e020a */
[----:B------:R-:W0:Y:S02]  /*0270*/  F2F.F32.F64 R5, R4 ;  /* 0x0000000400057310 */ /* 0x000e240000301000 */
[----:B0-----:R-:W-:Y:S01]  /*0280*/  STG.E desc[UR4][R2.64], R5 ;  /* 0x0000000502007986 */ /* 0x001fe2000c101904 */
[----:B------:R-:W-:Y:S05]  /*0290*/  EXIT ;  /* 0x000000000000794d */ /* 0x000fea0003800000 */
        .weak           $__internal_2_$__cuda_sm20_div_rn_f64_full
        .type           $__internal_2_$__cuda_sm20_div_rn_f64_full,@function
        .size           $__internal_2_$__cuda_sm20_div_rn_f64_full,(.L_x_41 - $__internal_2_$__cuda_sm20_div_rn_f64_full)
$__internal_2_$__cuda_sm20_div_rn_f64_full:
[C---:B------:R-:W-:Y:S01]  /*02a0*/  FSETP.GEU.AND P0, PT, |R7|.reuse, 1.469367938527859385e-39, PT ;  /* 0x001000000700780b */ /* 0x040fe20003f0e200 */
[----:B------:R-:W-:Y:S01]  /*02b0*/  IMAD.MOV.U32 R10, RZ, RZ, 0x1 ;  /* 0x00000001ff0a7424 */ /* 0x000fe200078e00ff */
[C---:B------:R-:W-:Y:S01]  /*02c0*/  LOP3.LUT R2, R7.reuse, 0x800fffff, RZ, 0xc0, !PT ;  /* 0x800fffff07027812 */ /* 0x040fe200078ec0ff */
[----:B------:R-:W-:Y:S01]  /*02d0*/  IMAD.MOV.U32 R9, RZ, RZ, 0x1ca00000 ;  /* 0x1ca00000ff097424 */ /* 0x000fe200078e00ff */
[----:B------:R-:W-:Y:S01]  /*02e0*/  LOP3.LUT R16, R7, 0x7ff00000, RZ, 0xc0, !PT ;  /* 0x7ff0000007107812 */ /* 0x000fe200078ec0ff */
[----:B------:R-:W-:Y:S01]  /*02f0*/  IMAD.MOV.U32 R19, RZ, RZ, 0x3fb00000 ;  /* 0x3fb00000ff137424 */ /* 0x000fe200078e00ff */
[----:B------:R-:W-:Y:S01]  /*0300*/  LOP3.LUT R3, R2, 0x3ff00000, RZ, 0xfc, !PT ;  /* 0x3ff0000002037812 */ /* 0x000fe200078efcff */
[----:B------:R-:W-:Y:S01]  /*0310*/  IMAD.MOV.U32 R2, RZ, RZ, R6 ;  /* 0x000000ffff027224 */ /* 0x000fe200078e0006 */
[----:B------:R-:W-:Y:S01]  /*0320*/  ISETP.LE.U32.AND P1, PT, R16, 0x3fb00000, PT ;  /* 0x3fb000001000780c */ /* 0x000fe20003f23070 */
[----:B------:R-:W-:Y:S02]  /*0330*/  IMAD.MOV.U32 R18, RZ, RZ, R16 ;  /* 0x000000ffff127224 */ /* 0x000fe400078e0010 */
[----:B------:R-:W-:Y:S01]  /*0340*/  VIADD R20, R19, 0xffffffff ;  /* 0xffffffff13147836 */ /* 0x000fe20000000000 */
[----:B------:R-:W-:Y:S01]  /*0350*/  SEL R14, R9, 0x63400000, !P1 ;  /* 0x63400000090e7807 */ /* 0x000fe20004800000 */
[----:B------:R-:W-:-:S06]  /*0360*/  @!P0 DMUL R2, R6, 8.98846567431157953865e+307 ;  /* 0x7fe0000006028828 */ /* 0x000fcc0000000000 */
[----:B------:R-:W0:Y:S04]  /*0370*/  MUFU.RCP64H R11, R3 ;  /* 0x00000003000b7308 */ /* 0x000e280000001800 */
[----:B------:R-:W-:Y:S02]  /*0380*/  @!P0 LOP3.LUT R18, R3, 0x7ff00000, RZ, 0xc0, !PT ;  /* 0x7ff0000003128812 */ /* 0x000fe400078ec0ff */
[----:B------:R-:W-:-:S03]  /*0390*/  ISETP.GT.U32.AND P0, PT, R20, 0x7feffffe, PT ;  /* 0x7feffffe1400780c */ /* 0x000fc60003f04070 */
[----:B------:R-:W-:-:S05]  /*03a0*/  VIADD R20, R18, 0xffffffff ;  /* 0xffffffff12147836 */ /* 0x000fca0000000000 */
[----:B------:R-:W-:Y:S01]  /*03b0*/  ISETP.GT.U32.OR P0, PT, R20, 0x7feffffe, P0 ;  /* 0x7feffffe1400780c */ /* 0x000fe20000704470 */
[----:B0-----:R-:W-:-:S08]  /*03c0*/  DFMA R12, R10, -R2, 1 ;  /* 0x3ff000000a0c742b */ /* 0x001fd00000000802 */
[----:B------:R-:W-:-:S08]  /*03d0*/  DFMA R12, R12, R12, R12 ;  /* 0x0000000c0c0c722b */ /* 0x000fd0000000000c */
[----:B------:R-:W-:-:S08]  /*03e0*/  DFMA R12, R10, R12, R10 ;  /* 0x0000000c0a0c722b */ /* 0x000fd0000000000a */
[----:B------:R-:W-:-:S08]  /*03f0*/  DFMA R10, R12, -R2, 1 ;  /* 0x3ff000000c0a742b */ /* 0x000fd00000000802 */
[----:B------:R-:W-:Y:S01]  /*0400*/  DFMA R12, R12, R10, R12 ;  /* 0x0000000a0c0c722b */ /* 0x000fe2000000000c */
[----:B------:R-:W-:Y:S01]  /*0410*/  LOP3.LUT R11, R14, 0x80099999, RZ, 0xfc, !PT ;  /* 0x800999990e0b7812 */ /* 0x000fe200078efcff */
[----:B------:R-:W-:-:S06]  /*0420*/  IMAD.MOV.U32 R10, RZ, RZ, -0x66666666 ;  /* 0x9999999aff0a7424 */ /* 0x000fcc00078e00ff */
[----:B------:R-:W-:-:S08]  /*0430*/  DMUL R14, R12, R10 ;  /* 0x0000000a0c0e7228 */ /* 0x000fd00000000000 */
[----:B------:R-:W-:-:S08]  /*0440*/  DFMA R16, R14, -R2, R10 ;  /* 0x800000020e10722b */ /* 0x000fd0000000000a */
[----:B------:R-:W-:Y:S01]  /*0450*/  DFMA R12, R12, R16, R14 ;  /* 0x000000100c0c722b */ /* 0x000fe2000000000e */
[----:B------:R-:W-:Y:S10]  /*0460*/  @P0 BRA `(.L_x_30) ;  /* 0x0000000000740947 */ /* 0x000ff40003800000 */
[----:B------:R-:W-:Y:S01]  /*0470*/  LOP3.LUT R16, R7, 0x7ff00000, RZ, 0xc0, !PT ;  /* 0x7ff0000007107812 */ /* 0x000fe200078ec0ff */
[----:B------:R-:W-:-:S03]  /*0480*/  IMAD.MOV.U32 R14, RZ, RZ, 0x3fb00000 ;  /* 0x3fb00000ff0e7424 */ /* 0x000fc600078e00ff */
[----:B------:R-:W-:Y:S01]  /*0490*/  ISETP.LE.U32.AND P0, PT, R16, 0x3fb00000, PT ;  /* 0x3fb000001000780c */ /* 0x000fe20003f03070 */
[----:B------:R-:W-:Y:S02]  /*04a0*/  IMAD.MOV R15, RZ, RZ, -R16 ;  /* 0x000000ffff0f7224 */ /* 0x000fe400078e0a10 */
[----:B------:R-:W-:Y:S01]  /*04b0*/  IMAD.MOV.U32 R16, RZ, RZ, RZ ;  /* 0x000000ffff107224 */ /* 0x000fe200078e00ff */
[----:B------:R-:W-:Y:S02]  /*04c0*/  SEL R9, R9, 0x63400000, !P0 ;  /* 0x6340000009097807 */ /* 0x000fe40004000000 */
[----:B------:R-:W-:-:S04]  /*04d0*/  VIADDMNMX R14, R15, R14, 0xb9600000, !PT ;  /* 0xb96000000f0e7446 */ /* 0x000fc8000780010e */
[----:B------:R-:W-:-:S05]  /*04e0*/  VIMNMX R14, PT, PT, R14, 0x46a00000, PT ;  /* 0x46a000000e0e7848 */ /* 0x000fca0003fe0100 */
[----:B------:R-:W-:-:S04]  /*04f0*/  IMAD.IADD R9, R14, 0x1, -R9 ;  /* 0x000000010e097824 */ /* 0x000fc800078e0a09 */
[----:B------:R-:W-:-:S06]  /*0500*/  VIADD R17, R9, 0x7fe00000 ;  /* 0x7fe0000009117836 */ /* 0x000fcc0000000000 */
[----:B------:R-:W-:-:S10]  /*0510*/  DMUL R14, R12, R16 ;  /* 0x000000100c0e7228 */ /* 0x000fd40000000000 */
[----:B------:R-:W-:-:S13]  /*0520*/  FSETP.GTU.AND P0, PT, |R15|, 1.469367938527859385e-39, PT ;  /* 0x001000000f00780b */ /* 0x000fda0003f0c200 */
[----:B------:R-:W-:Y:S05]  /*0530*/  @P0 BRA `(.L_x_31) ;  /* 0x0000000000840947 */ /* 0x000fea0003800000 */
[----:B------:R-:W-:Y:S01]  /*0540*/  DFMA R2, R12, -R2, R10 ;  /* 0x800000020c02722b */ /* 0x000fe2000000000a */
[----:B------:R-:W-:-:S09]  /*0550*/  IMAD.MOV.U32 R16, RZ, RZ, RZ ;  /* 0x000000ffff107224 */ /* 0x000fd200078e00ff */
[C---:B------:R-:W-:Y:S02]  /*0560*/  FSETP.NEU.AND P0, PT, R3.reuse, RZ, PT ;  /* 0x000000ff0300720b */ /* 0x040fe40003f0d000 */
[----:B------:R-:W-:-:S04]  /*0570*/  LOP3.LUT R7, R3, 0x80000000, R7, 0x48, !PT ;  /* 0x8000000003077812 */ /* 0x000fc800078e4807 */
[----:B------:R-:W-:-:S07]  /*0580*/  LOP3.LUT R17, R7, R17, RZ, 0xfc, !PT ;  /* 0x0000001107117212 */ /* 0x000fce00078efcff */
[----:B------:R-:W-:Y:S05]  /*0590*/  @!P0 BRA `(.L_x_31) ;  /* 0x00000000006c8947 */ /* 0x000fea0003800000 */
[----:B------:R-:W-:Y:S01]  /*05a0*/  IMAD.MOV R3, RZ, RZ, -R9 ;  /* 0x000000ffff037224 */ /* 0x000fe200078e0a09 */
[----:B------:R-:W-:Y:S01]  /*05b0*/  IADD3 R9, PT, PT, -R9, -0x43300000, RZ ;  /* 0xbcd0000009097810 */ /* 0x000fe20007ffe1ff */
[----:B------:R-:W-:-:S06]  /*05c0*/  IMAD.MOV.U32 R2, RZ, RZ, RZ ;  /* 0x000000ffff027224 */ /* 0x000fcc00078e00ff */
[----:B------:R-:W-:Y:S02]  /*05d0*/  DFMA R2, R14, -R2, R12 ;  /* 0x800000020e02722b */ /* 0x000fe4000000000c */
[----:B------:R-:W-:-:S08]  /*05e0*/  DMUL.RP R12, R12, R16 ;  /* 0x000000100c0c7228 */ /* 0x000fd00000008000 */
[----:B------:R-:W-:Y:S02]  /*05f0*/  FSETP.NEU.AND P0, PT, |R3|, R9, PT ;  /* 0x000000090300720b */ /* 0x000fe40003f0d200 */
[----:B------:R-:W-:Y:S02]  /*0600*/  LOP3.LUT R7, R13, R7, RZ, 0x3c, !PT ;  /* 0x000000070d077212 */ /* 0x000fe400078e3cff */
[----:B------:R-:W-:Y:S02]  /*0610*/  FSEL R14, R12, R14, !P0 ;  /* 0x0000000e0c0e7208 */ /* 0x000fe40004000000 */
[----:B------:R-:W-:Y:S01]  /*0620*/  FSEL R15, R7, R15, !P0 ;  /* 0x0000000f070f7208 */ /* 0x000fe20004000000 */
[----:B------:R-:W-:Y:S06]  /*0630*/  BRA `(.L_x_31) ;  /* 0x0000000000447947 */ /* 0x000fec0003800000 */
.L_x_30:
[----:B------:R-:W-:-:S14]  /*0640*/  DSETP.NAN.AND P0, PT, R6, R6, PT ;  /* 0x000000060600722a */ /* 0x000fdc0003f08000 */
[----:B------:R-:W-:Y:S05]  /*0650*/  @P0 BRA `(.L_x_32) ;  /* 0x0000000000340947 */ /* 0x000fea0003800000 */
[----:B------:R-:W-:Y:S01]  /*0660*/  ISETP.NE.AND P0, PT, R19, R18, PT ;  /* 0x000000121300720c */ /* 0x000fe20003f05270 */
[----:B------:R-:W-:Y:S02]  /*0670*/  IMAD.MOV.U32 R14, RZ, RZ, 0x0 ;  /* 0x00000000ff0e7424 */ /* 0x000fe400078e00ff */
[----:B------:R-:W-:-:S10]  /*0680*/  IMAD.MOV.U32 R15, RZ, RZ, -0x80000 ;  /* 0xfff80000ff0f7424 */ /* 0x000fd400078e00ff */
[----:B------:R-:W-:Y:S05]  /*0690*/  @!P0 BRA `(.L_x_31) ;  /* 0x00000000002c8947 */ /* 0x000fea0003800000 */
[----:B------:R-:W-:Y:S02]  /*06a0*/  ISETP.NE.AND P0, PT, R19, 0x7ff00000, PT ;  /* 0x7ff000001300780c */ /* 0x000fe40003f05270 */
[----:B------:R-:W-:Y:S02]  /*06b0*/  LOP3.LUT R6, R7, 0xbfb99999, RZ, 0x3c, !PT ;  /* 0xbfb9999907067812 */ /* 0x000fe400078e3cff */
[----:B------:R-:W-:Y:S02]  /*06c0*/  ISETP.EQ.OR P0, PT, R18, RZ, !P0 ;  /* 0x000000ff1200720c */ /* 0x000fe40004702670 */
[----:B------:R-:W-:-:S11]  /*06d0*/  LOP3.LUT R15, R6, 0x80000000, RZ, 0xc0, !PT ;  /* 0x80000000060f7812 */ /* 0x000fd600078ec0ff */
[----:B------:R-:W-:Y:S01]  /*06e0*/  @P0 LOP3.LUT R2, R15, 0x7ff00000, RZ, 0xfc, !PT ;  /* 0x7ff000000f020812 */ /* 0x000fe200078efcff */
[----:B------:R-:W-:Y:S02]  /*06f0*/  @!P0 IMAD.MOV.U32 R14, RZ, RZ, RZ ;  /* 0x000000ffff0e8224 */ /* 0x000fe400078e00ff */
[----:B------:R-:W-:Y:S02]  /*0700*/  @P0 IMAD.MOV.U32 R14, RZ, RZ, RZ ;  /* 0x000000ffff0e0224 */ /* 0x000fe400078e00ff */
[----:B------:R-:W-:Y:S01]  /*0710*/  @P0 IMAD.MOV.U32 R15, RZ, RZ, R2 ;  /* 0x000000ffff0f0224 */ /* 0x000fe200078e0002 */
[----:B------:R-:W-:Y:S06]  /*0720*/  BRA `(.L_x_31) ;  /* 0x0000000000087947 */ /* 0x000fec0003800000 */
.L_x_32:
[----:B------:R-:W-:Y:S01]  /*0730*/  LOP3.LUT R15, R7, 0x80000, RZ, 0xfc, !PT ;  /* 0x00080000070f7812 */ /* 0x000fe200078efcff */
[----:B------:R-:W-:-:S07]  /*0740*/  IMAD.MOV.U32 R14, RZ, RZ, R6 ;  /* 0x000000ffff0e7224 */ /* 0x000fce00078e0006 */
.L_x_31:
[----:B------:R-:W-:Y:S02]  /*0750*/  IMAD.MOV.U32 R9, RZ, RZ, 0x0 ;  /* 0x00000000ff097424 */ /* 0x000fe400078e00ff */
[----:B------:R-:W-:Y:S02]  /*0760*/  IMAD.MOV.U32 R2, RZ, RZ, R14 ;  /* 0x000000ffff027224 */ /* 0x000fe400078e000e */
[----:B------:R-:W-:Y:S01]  /*0770*/  IMAD.MOV.U32 R3, RZ, RZ, R15 ;  /* 0x000000ffff037224 */ /* 0x000fe200078e000f */
[----:B------:R-:W-:Y:S06]  /*0780*/  RET.REL.NODEC R8 `(_Z13update_biasesPfS_S_ii) ;  /* 0xfffffff8081c7950 */ /* 0x000fec0003c3ffff */
.L_x_33:
        /* <DEDUP_REMOVED lines=15> */
.L_x_41:


//--------------------- .text._Z14update_weightsPfS_S_ii --------------------------
	.section	.text._Z14update_weightsPfS_S_ii,"ax",@progbits
	.align	128
        .global         _Z14update_weightsPfS_S_ii
        .type           _Z14update_weightsPfS_S_ii,@function
        .size           _Z14update_weightsPfS_S_ii,(.L_x_42 - _Z14update_weightsPfS_S_ii)
        .other          _Z14update_weightsPfS_S_ii,@"STO_CUDA_ENTRY STV_DEFAULT"
_Z14update_weightsPfS_S_ii:
.text._Z14update_weightsPfS_S_ii:
        /* <DEDUP_REMOVED lines=31> */
[----:B01----:R-:W-:Y:S05]  /*01f0*/  CALL.REL.NOINC `($__internal_3_$__cuda_sm20_div_rn_f64_full) ;  /* 0x0000000000347944 */ /* 0x003fea0003c00000 */
.L_x_34:
[----:B------:R-:W2:Y:S08]  /*0200*/  LDC.64 R6, c[0x0][0x388] ;  /* 0x0000e200ff067b82 */ /* 0x000eb00000000a00 */
[----:B0-----:R-:W0:Y:S01]  /*0210*/  LDC.64 R10, c[0x0][0x390] ;  /* 0x0000e400ff0a7b82 */ /* 0x001e220000000a00 */
[----:B--2---:R-:W-:-:S06]  /*0220*/  IMAD.WIDE R6, R0, 0x4, R6 ;  /* 0x0000000400067825 */ /* 0x004fcc00078e0206 */
[----:B------:R-:W2:Y:S01]  /*0230*/  LDG.E R6, desc[UR4][R6.64] ;  /* 0x0000000406067981 */ /* 0x000ea2000c1e1900 */
[----:B------:R-:W-:Y:S01]  /*0240*/  UMOV UR6, 0xa68581fc ;  /* 0xa68581fc00067882 */ /* 0x000fe20000000000 */
[----:B------:R-:W-:Y:S01]  /*0250*/  UMOV UR7, 0x3fefffff ;  /* 0x3fefffff00077882 */ /* 0x000fe20000000000 */
[----:B--2---:R-:W2:Y:S02]  /*0260*/  F2F.F64.F32 R8, R6 ;  /* 0x0000000600087310 */ /* 0x004ea40000201800 */
[----:B--2---:R-:W-:Y:S01]  /*0270*/  DMUL R8, R8, R2 ;  /* 0x0000000208087228 */ /* 0x004fe20000000000 */
[----:B0-----:R-:W-:-:S07]  /*0280*/  IMAD.WIDE R2, R0, 0x4, R10 ;  /* 0x0000000400027825 */ /* 0x001fce00078e020a */
[----:B-1----:R-:W-:-:S10]  /*0290*/  DFMA R4, R4, UR6, R8 ;  /* 0x0000000604047c2b */ /* 0x002fd40008000008 */
[----:B------:R-:W0:Y:S02]  /*02a0*/  F2F.F32.F64 R5, R4 ;  /* 0x0000000400057310 */ /* 0x000e240000301000 */
[----:B0-----:R-:W-:Y:S01]  /*02b0*/  STG.E desc[UR4][R2.64], R5 ;  /* 0x0000000502007986 */ /* 0x001fe2000c101904 */
[----:B------:R-:W-:Y:S05]  /*02c0*/  EXIT ;  /* 0x000000000000794d */ /* 0x000fea0003800000 */
        .weak           $__internal_3_$__cuda_sm20_div_rn_f64_full
        .type           $__internal_3_$__cuda_sm20_div_rn_f64_full,@function
        .size           $__internal_3_$__cuda_sm20_div_rn_f64_full,(.L_x_42 - $__internal_3_$__cuda_sm20_div_rn_f64_full)
$__internal_3_$__cuda_sm20_div_rn_f64_full:
        /* <DEDUP_REMOVED lines=58> */
.L_x_35:
        /* <DEDUP_REMOVED lines=15> */
.L_x_37:
[----:B------:R-:W-:Y:S01]  /*0760*/  LOP3.LUT R15, R7, 0x80000, RZ, 0xfc, !PT ;  /* 0x00080000070f7812 */ /* 0x000fe200078efcff */
[----:B------:R-:W-:-:S07]  /*0770*/  IMAD.MOV.U32 R14, RZ, RZ, R6 ;  /* 0x000000ffff0e7224 */ /* 0x000fce00078e0006 */
.L_x_36:
[----:B------:R-:W-:Y:S02]  /*0780*/  IMAD.MOV.U32 R9, RZ, RZ, 0x0 ;  /* 0x00000000ff097424 */ /* 0x000fe400078e00ff */
[----:B------:R-:W-:Y:S02]  /*0790*/  IMAD.MOV.U32 R2, RZ, RZ, R14 ;  /* 0x000000ffff027224 */ /* 0x000fe400078e000e */
[----:B------:R-:W-:Y:S01]  /*07a0*/  IMAD.MOV.U32 R3, RZ, RZ, R15 ;  /* 0x000000ffff037224 */ /* 0x000fe200078e000f */
[----:B------:R-:W-:Y:S06]  /*07b0*/  RET.REL.NODEC R8 `(_Z14update_weightsPfS_S_ii) ;  /* 0xfffffff808107950 */ /* 0x000fec0003c3ffff */
.L_x_38:
        /* <DEDUP_REMOVED lines=12> */
.L_x_42:


//--------------------- .nv.global.init           --------------------------
	.section	.nv.global.init,"aw",@progbits
	.align	4
.nv.global.init:
	.type		mrg32k3aM1SubSeq,@object
	.size		mrg32k3aM1SubSeq,(mrg32k3aM2SubSeq - mrg32k3aM1SubSeq)
mrg32k3aM1SubSeq:
        /*0000*/ 	.byte	0x0b, 0xcc, 0xee, 0x04, 0x73, 0x29, 0x8b, 0x6f, 0xf6, 0x53, 0x03, 0xf6, 0x23, 0xf6, 0xea, 0xda
        /* <DEDUP_REMOVED lines=125> */
	.type		mrg32k3aM2SubSeq,@object
	.size		mrg32k3aM2SubSeq,(mrg32k3aM1 - mrg32k3aM2SubSeq)
mrg32k3aM2SubSeq:
        /* <DEDUP_REMOVED lines=126> */
	.type		mrg32k3aM1,@object
	.size		mrg32k3aM1,(mrg32k3aM1Seq - mrg32k3aM1)
mrg32k3aM1:
        /* <DEDUP_REMOVED lines=144> */
	.type		mrg32k3aM1Seq,@object
	.size		mrg32k3aM1Seq,(mrg32k3aM2 - mrg32k3aM1Seq)
mrg32k3aM1Seq:
        /* <DEDUP_REMOVED lines=144> */
	.type		mrg32k3aM2,@object
	.size		mrg32k3aM2,(mrg32k3aM2Seq - mrg32k3aM2)
mrg32k3aM2:
        /* <DEDUP_REMOVED lines=144> */
	.type		mrg32k3aM2Seq,@object
	.size		mrg32k3aM2Seq,(precalc_xorwow_matrix - mrg32k3aM2Seq)
mrg32k3aM2Seq:
        /* <DEDUP_REMOVED lines=144> */
	.type		precalc_xorwow_matrix,@object
	.size		precalc_xorwow_matrix,(precalc_xorwow_offset_matrix - precalc_xorwow_matrix)
precalc_xorwow_matrix:
        /* <DEDUP_REMOVED lines=6400> */
	.type		precalc_xorwow_offset_matrix,@object
	.size		precalc_xorwow_offset_matrix,(.L_1 - precalc_xorwow_offset_matrix)
precalc_xorwow_offset_matrix:
        /* <DEDUP_REMOVED lines=6400> */
.L_1:


//--------------------- .nv.shared.reserved.0     --------------------------
	.section	.nv.shared.reserved.0,"aw",@nobits
	.weak		__nv_reservedSMEM_offset_0_alias
	.size		__nv_reservedSMEM_offset_0_alias, 0, 64
	.other		__nv_reservedSMEM_offset_0_alias,@"STO_CUDA_RESERVED_SHARED STV_DEFAULT"
__nv_reservedSMEM_offset_0_alias:
	.zero		0
	.zero		64


//--------------------- .nv.constant0._Z12hadamard_matPfS_S_ii --------------------------
	.section	.nv.constant0._Z12hadamard_matPfS_S_ii,"a",@progbits
	.sectionflags	@""
	.align	4
.nv.constant0._Z12hadamard_matPfS_S_ii:
	.zero		928


//--------------------- .nv.constant0._Z17sigmoid_prime_vecPfS_i --------------------------
	.section	.nv.constant0._Z17sigmoid_prime_vecPfS_i,"a",@progbits
	.sectionflags	@""
	.align	4
.nv.constant0._Z17sigmoid_prime_vecPfS_i:
	.zero		916


//--------------------- .nv.constant0._Z10matrix_subPfS_S_ii --------------------------
	.section	.nv.constant0._Z10matrix_subPfS_S_ii,"a",@progbits
	.sectionflags	@""
	.align	4
.nv.constant0._Z10matrix_subPfS_S_ii:
	.zero		928


//--------------------- .nv.constant0._Z19batch_outer_productPfS_S_iii --------------------------
	.section	.nv.constant0._Z19batch_outer_productPfS_S_iii,"a",@progbits
	.sectionflags	@""
	.align	4
.nv.constant0._Z19batch_outer_productPfS_S_iii:
	.zero		932


//--------------------- .nv.constant0._Z9matmul_abPfS_S_iii --------------------------
	.section	.nv.constant0._Z9matmul_abPfS_S_iii,"a",@progbits
	.sectionflags	@""
	.align	4
.nv.constant0._Z9matmul_abPfS_S_iii:
	.zero		932


//--------------------- .nv.constant0._Z10vector_addPfS_S_i --------------------------
	.section	.nv.constant0._Z10vector_addPfS_S_i,"a",@progbits
	.sectionflags	@""
	.align	4
.nv.constant0._Z10vector_addPfS_S_i:
	.zero		924


//--------------------- .nv.constant0._Z7forwardPfS_S_S_S_iii --------------------------
	.section	.nv.constant0._Z7forwardPfS_S_S_S_iii,"a",@progbits
	.sectionflags	@""
	.align	4
.nv.constant0._Z7forwardPfS_S_S_S_iii:
	.zero		948


//--------------------- .nv.constant0._Z13update_biasesPfS_S_ii --------------------------
	.section	.nv.constant0._Z13update_biasesPfS_S_ii,"a",@progbits
	.sectionflags	@""
	.align	4
.nv.constant0._Z13update_biasesPfS_S_ii:
	.zero		928


//--------------------- .nv.constant0._Z14update_weightsPfS_S_ii --------------------------
	.section	.nv.constant0._Z14update_weightsPfS_S_ii,"a",@progbits
	.sectionflags	@""
	.align	4
.nv.constant0._Z14update_weightsPfS_S_ii:
	.zero		928


//--------------------- SYMBOLS --------------------------

	.type		.nv.reservedSmem.offset0,@object
	.size		.nv.reservedSmem.offset0,0x4
